	.target	sm_90a

	.elftype	@"ET_EXEC"


//--------------------- .note.nv.tkinfo           --------------------------
	.section	.note.nv.tkinfo,"",@"SHT_NOTE"
	.sectionflags	@"SHF_NOTE_NV_TKINFO"
	.tkinfo
        /*0018*/ 	.word	0x00000002
        /*0030*/ 	.string	""
        /*0030*/ 	.string	"ptxas"
        /*0030*/ 	.string	"Cuda compilation tools, release 13.0, V13.0.88"
        /*0030*/ 	.string	"Build cuda_13.0.r13.0/compiler.36424714_0"
        /*0030*/ 	.string	"-arch sm_90a -m 64 "



//--------------------- .note.nv.cuinfo           --------------------------
	.section	.note.nv.cuinfo,"",@"SHT_NOTE"
	.sectionflags	@"SHF_NOTE_NV_CUINFO"
        /*0018*/ 	.short	0x0002
        /*001a*/ 	.short	0x005a
        /*001c*/ 	.short	0x0082
	.zero		2


//--------------------- .nv.info                  --------------------------
	.section	.nv.info,"",@"SHT_CUDA_INFO"
	.align	4


	//----- nvinfo : EIATTR_REGCOUNT
	.align		4
        /*0000*/ 	.byte	0x04, 0x2f
        /*0002*/ 	.short	(.L_15 - .L_14)
	.align		4
.L_14:
        /*0004*/ 	.word	index@(_ZN7cutlass13device_kernelINS_4gemm6kernel13GemmUniversalIN4cute5tupleIJiiiiEEENS1_10collective13CollectiveMmaINS1_34MainloopSm90TmaGmmaWarpSpecializedILi6ENS5_IJNS4_1CILi1EEESB_SB_EEENS1_35KernelTmaWarpSpecializedCooperativeEEENS5_IJNSA_ILi256EEENSA_ILi64EEESG_EEEfNS5_IJlSB_lEEEfSI_NS4_8TiledMMAINS4_8MMA_AtomIJNS4_4SM904GMMA29MMA_64x64x8_F32TF32TF32_SS_TNILNSM_7ScaleInE1ELSO_1EEEEEENS4_6LayoutINS5_IJNSA_ILi2EEESB_SB_EEENS5_IJSB_NSA_ILi0EEESU_EEEEENS5_IJNS4_10UnderscoreESX_SX_EEEEENS4_13SM90_TMA_LOADENS4_14ComposedLayoutINS4_7SwizzleILi3ELi4ELi3EEENS4_18smem_ptr_flag_bitsILi32EEENSR_INS5_IJNSA_ILi8EEENSA_ILi32EEEEEENS5_IJS17_SB_EEEEEEEvNS4_8identityES10_S1B_vS1C_EENS_8epilogue10collective6detail29Sm90TmaWarpSpecializedAdapterINS1F_15DefaultEpilogueIfSI_SI_NS1E_6thread17LinearCombinationIfLi1EffLNS1J_9ScaleType4KindE0ELNS_15FloatRoundStyleE2EfEENS1_15EpilogueDefaultEEEEEvvEEEEvNT_6ParamsE)
        /*0008*/ 	.word	0x000000a8


	//----- nvinfo : EIATTR_FRAME_SIZE
	.align		4
.L_15:
        /*000c*/ 	.byte	0x04, 0x11
        /*000e*/ 	.short	(.L_17 - .L_16)
	.align		4
.L_16:
        /*0010*/ 	.word	index@(_ZN7cutlass13device_kernelINS_4gemm6kernel13GemmUniversalIN4cute5tupleIJiiiiEEENS1_10collective13CollectiveMmaINS1_34MainloopSm90TmaGmmaWarpSpecializedILi6ENS5_IJNS4_1CILi1EEESB_SB_EEENS1_35KernelTmaWarpSpecializedCooperativeEEENS5_IJNSA_ILi256EEENSA_ILi64EEESG_EEEfNS5_IJlSB_lEEEfSI_NS4_8TiledMMAINS4_8MMA_AtomIJNS4_4SM904GMMA29MMA_64x64x8_F32TF32TF32_SS_TNILNSM_7ScaleInE1ELSO_1EEEEEENS4_6LayoutINS5_IJNSA_ILi2EEESB_SB_EEENS5_IJSB_NSA_ILi0EEESU_EEEEENS5_IJNS4_10UnderscoreESX_SX_EEEEENS4_13SM90_TMA_LOADENS4_14ComposedLayoutINS4_7SwizzleILi3ELi4ELi3EEENS4_18smem_ptr_flag_bitsILi32EEENSR_INS5_IJNSA_ILi8EEENSA_ILi32EEEEEENS5_IJS17_SB_EEEEEEEvNS4_8identityES10_S1B_vS1C_EENS_8epilogue10collective6detail29Sm90TmaWarpSpecializedAdapterINS1F_15DefaultEpilogueIfSI_SI_NS1E_6thread17LinearCombinationIfLi1EffLNS1J_9ScaleType4KindE0ELNS_15FloatRoundStyleE2EfEENS1_15EpilogueDefaultEEEEEvvEEEEvNT_6ParamsE)
        /*0014*/ 	.word	0x00000000


	//----- nvinfo : EIATTR_MIN_STACK_SIZE
	.align		4
.L_17:
        /*0018*/ 	.byte	0x04, 0x12
        /*001a*/ 	.short	(.L_19 - .L_18)
	.align		4
.L_18:
        /*001c*/ 	.word	index@(_ZN7cutlass13device_kernelINS_4gemm6kernel13GemmUniversalIN4cute5tupleIJiiiiEEENS1_10collective13CollectiveMmaINS1_34MainloopSm90TmaGmmaWarpSpecializedILi6ENS5_IJNS4_1CILi1EEESB_SB_EEENS1_35KernelTmaWarpSpecializedCooperativeEEENS5_IJNSA_ILi256EEENSA_ILi64EEESG_EEEfNS5_IJlSB_lEEEfSI_NS4_8TiledMMAINS4_8MMA_AtomIJNS4_4SM904GMMA29MMA_64x64x8_F32TF32TF32_SS_TNILNSM_7ScaleInE1ELSO_1EEEEEENS4_6LayoutINS5_IJNSA_ILi2EEESB_SB_EEENS5_IJSB_NSA_ILi0EEESU_EEEEENS5_IJNS4_10UnderscoreESX_SX_EEEEENS4_13SM90_TMA_LOADENS4_14ComposedLayoutINS4_7SwizzleILi3ELi4ELi3EEENS4_18smem_ptr_flag_bitsILi32EEENSR_INS5_IJNSA_ILi8EEENSA_ILi32EEEEEENS5_IJS17_SB_EEEEEEEvNS4_8identityES10_S1B_vS1C_EENS_8epilogue10collective6detail29Sm90TmaWarpSpecializedAdapterINS1F_15DefaultEpilogueIfSI_SI_NS1E_6thread17LinearCombinationIfLi1EffLNS1J_9ScaleType4KindE0ELNS_15FloatRoundStyleE2EfEENS1_15EpilogueDefaultEEEEEvvEEEEvNT_6ParamsE)
        /*0020*/ 	.word	0x00000000
.L_19:


//--------------------- .nv.compat                --------------------------
	.section	.nv.compat,"",@"SHT_CUDA_COMPAT_INFO"
	.align	4
        /*0000*/ 	.byte	0x02, 0x09, 0x01, 0x00, 0x02, 0x02, 0x04, 0x00, 0x02, 0x05, 0x05, 0x00, 0x03, 0x07, 0x01, 0x01
        /*0010*/ 	.byte	0x02, 0x03, 0x01, 0x00, 0x02, 0x06, 0x01, 0x00, 0x04, 0x0b, 0x08, 0x00, 0x00, 0x00, 0x00, 0x00
        /*0020*/ 	.byte	0x00, 0x00, 0x00, 0x00


//--------------------- .nv.info._ZN7cutlass13device_kernelINS_4gemm6kernel13GemmUniversalIN4cute5tupleIJiiiiEEENS1_10collective13CollectiveMmaINS1_34MainloopSm90TmaGmmaWarpSpecializedILi6ENS5_IJNS4_1CILi1EEESB_SB_EEENS1_35KernelTmaWarpSpecializedCooperativeEEENS5_IJNSA_ILi256EEENSA_ILi64EEESG_EEEfNS5_IJlSB_lEEEfSI_NS4_8TiledMMAINS4_8MMA_AtomIJNS4_4SM904GMMA29MMA_64x64x8_F32TF32TF32_SS_TNILNSM_7ScaleInE1ELSO_1EEEEEENS4_6LayoutINS5_IJNSA_ILi2EEESB_SB_EEENS5_IJSB_NSA_ILi0EEESU_EEEEENS5_IJNS4_10UnderscoreESX_SX_EEEEENS4_13SM90_TMA_LOADENS4_14ComposedLayoutINS4_7SwizzleILi3ELi4ELi3EEENS4_18smem_ptr_flag_bitsILi32EEENSR_INS5_IJNSA_ILi8EEENSA_ILi32EEEEEENS5_IJS17_SB_EEEEEEEvNS4_8identityES10_S1B_vS1C_EENS_8epilogue10collective6detail29Sm90TmaWarpSpecializedAdapterINS1F_15DefaultEpilogueIfSI_SI_NS1E_6thread17LinearCombinationIfLi1EffLNS1J_9ScaleType4KindE0ELNS_15FloatRoundStyleE2EfEENS1_15EpilogueDefaultEEEEEvvEEEEvNT_6ParamsE --------------------------
	.section	.nv.info._ZN7cutlass13device_kernelINS_4gemm6kernel13GemmUniversalIN4cute5tupleIJiiiiEEENS1_10collective13CollectiveMmaINS1_34MainloopSm90TmaGmmaWarpSpecializedILi6ENS5_IJNS4_1CILi1EEESB_SB_EEENS1_35KernelTmaWarpSpecializedCooperativeEEENS5_IJNSA_ILi256EEENSA_ILi64EEESG_EEEfNS5_IJlSB_lEEEfSI_NS4_8TiledMMAINS4_8MMA_AtomIJNS4_4SM904GMMA29MMA_64x64x8_F32TF32TF32_SS_TNILNSM_7ScaleInE1ELSO_1EEEEEENS4_6LayoutINS5_IJNSA_ILi2EEESB_SB_EEENS5_IJSB_NSA_ILi0EEESU_EEEEENS5_IJNS4_10UnderscoreESX_SX_EEEEENS4_13SM90_TMA_LOADENS4_14ComposedLayoutINS4_7SwizzleILi3ELi4ELi3EEENS4_18smem_ptr_flag_bitsILi32EEENSR_INS5_IJNSA_ILi8EEENSA_ILi32EEEEEENS5_IJS17_SB_EEEEEEEvNS4_8identityES10_S1B_vS1C_EENS_8epilogue10collective6detail29Sm90TmaWarpSpecializedAdapterINS1F_15DefaultEpilogueIfSI_SI_NS1E_6thread17LinearCombinationIfLi1EffLNS1J_9ScaleType4KindE0ELNS_15FloatRoundStyleE2EfEENS1_15EpilogueDefaultEEEEEvvEEEEvNT_6ParamsE,"",@"SHT_CUDA_INFO"
	.sectionflags	@""
	.align	4


	//----- nvinfo : EIATTR_CUDA_API_VERSION
	.align		4
        /*0000*/ 	.byte	0x04, 0x37
        /*0002*/ 	.short	(.L_21 - .L_20)
.L_20:
        /*0004*/ 	.word	0x00000082


	//----- nvinfo : EIATTR_KPARAM_INFO
	.align		4
.L_21:
        /*0008*/ 	.byte	0x04, 0x17
        /*000a*/ 	.short	(.L_23 - .L_22)
.L_22:
        /*000c*/ 	.word	0x00000000
        /*0010*/ 	.short	0x0000
        /*0012*/ 	.short	0x0070
        /*0014*/ 	.byte	0x00, 0xf0, 0x01, 0x10


	//----- nvinfo : EIATTR_SPARSE_MMA_MASK
	.align		4
.L_23:
        /*0018*/ 	.byte	0x03, 0x50
        /*001a*/ 	.short	0x0000


	//----- nvinfo : EIATTR_MAXREG_COUNT
	.align		4
        /*001c*/ 	.byte	0x03, 0x1b
        /*001e*/ 	.short	0x00a8


	//----- nvinfo : EIATTR_NUM_BARRIERS
	.align		4
        /*0020*/ 	.byte	0x02, 0x4c
        /*0022*/ 	.byte	0x01
	.zero		1


	//----- nvinfo : EIATTR_EXTERNS
	.align		4
        /*0024*/ 	.byte	0x04, 0x0f
        /*0026*/ 	.short	(.L_25 - .L_24)


	//   ....[0]....
	.align		4
.L_24:
        /*0028*/ 	.word	index@(__assertfail)


	//----- nvinfo : EIATTR_MERCURY_ISA_VERSION
	.align		4
.L_25:
        /*002c*/ 	.byte	0x03, 0x5f
        /*002e*/ 	.short	0x0101


	//----- nvinfo : EIATTR_INT_WARP_WIDE_INSTR_OFFSETS
	.align		4
        /*0030*/ 	.byte	0x04, 0x31
        /*0032*/ 	.short	(.L_27 - .L_26)


	//   ....[0]....
.L_26:
        /*0034*/ 	.word	0x000003c0


	//   ....[1]....
        /*0038*/ 	.word	0x000003d0


	//   ....[2]....
        /*003c*/ 	.word	0x00000510


	//----- nvinfo : EIATTR_COOP_GROUP_MASK_REGIDS
	.align		4
.L_27:
        /*0040*/ 	.byte	0x04, 0x29
        /*0042*/ 	.short	(.L_29 - .L_28)


	//   ....[0]....
.L_28:
        /*0044*/ 	.word	0xffffffff


	//   ....[1]....
        /*0048*/ 	.word	0xffffffff


	//   ....[2]....
        /*004c*/ 	.word	0xffffffff


	//   ....[3]....
        /*0050*/ 	.word	0xffffffff


	//   ....[4]....
        /*0054*/ 	.word	0xffffffff


	//----- nvinfo : EIATTR_COOP_GROUP_INSTR_OFFSETS
	.align		4
.L_29:
        /*0058*/ 	.byte	0x04, 0x28
        /*005a*/ 	.short	(.L_31 - .L_30)


	//   ....[0]....
.L_30:
        /*005c*/ 	.word	0x00000060


	//   ....[1]....
        /*0060*/ 	.word	0x00000070


	//   ....[2]....
        /*0064*/ 	.word	0x00000130


	//   ....[3]....
        /*0068*/ 	.word	0x00000300


	//   ....[4]....
        /*006c*/ 	.word	0x00001240


	//----- nvinfo : EIATTR_REG_RECONFIG
	.align		4
.L_31:
        /*0070*/ 	.byte	0x01, 0x54
	.zero		2


	//----- nvinfo : EIATTR_SYSCALL_OFFSETS
	.align		4
        /*0074*/ 	.byte	0x04, 0x46
        /*0076*/ 	.short	(.L_33 - .L_32)


	//   ....[0]....
.L_32:
        /*0078*/ 	.word	0x00001430


	//----- nvinfo : EIATTR_MBARRIER_INSTR_OFFSETS
	.align		4
.L_33:
        /*007c*/ 	.byte	0x04, 0x39
        /*007e*/ 	.short	(.L_35 - .L_34)


	//   ....[0]....
.L_34:
        /*0080*/ 	.word	0x00000230
        /*0084*/ 	.word	0x000000ff
        /*0088*/ 	.word	0x00000000
        /*008c*/ 	.short	0x0100
        /*008e*/ 	.byte	0x08
	.zero		1


	//   ....[1]....
        /*0090*/ 	.word	0x00000240
        /*0094*/ 	.word	0x000000ff
        /*0098*/ 	.word	0x00000030
        /*009c*/ 	.short	0x0100
        /*009e*/ 	.byte	0x08
	.zero		1


	//   ....[2]....
        /*00a0*/ 	.word	0x00000250
        /*00a4*/ 	.word	0x000000ff
        /*00a8*/ 	.word	0x00000008
        /*00ac*/ 	.short	0x0100
        /*00ae*/ 	.byte	0x08
	.zero		1


	//   ....[3]....
        /*00b0*/ 	.word	0x00000260
        /*00b4*/ 	.word	0x000000ff
        /*00b8*/ 	.word	0x00000038
        /*00bc*/ 	.short	0x0100
        /*00be*/ 	.byte	0x08
	.zero		1


	//   ....[4]....
        /*00c0*/ 	.word	0x00000270
        /*00c4*/ 	.word	0x000000ff
        /*00c8*/ 	.word	0x00000010
        /*00cc*/ 	.short	0x0100
        /*00ce*/ 	.byte	0x08
	.zero		1


	//   ....[5]....
        /*00d0*/ 	.word	0x00000280
        /*00d4*/ 	.word	0x000000ff
        /*00d8*/ 	.word	0x00000040
        /*00dc*/ 	.short	0x0100
        /*00de*/ 	.byte	0x08
	.zero		1


	//   ....[6]....
        /*00e0*/ 	.word	0x00000290
        /*00e4*/ 	.word	0x000000ff
        /*00e8*/ 	.word	0x00000018
        /*00ec*/ 	.short	0x0100
        /*00ee*/ 	.byte	0x08
	.zero		1


	//   ....[7]....
        /*00f0*/ 	.word	0x000002a0
        /*00f4*/ 	.word	0x000000ff
        /*00f8*/ 	.word	0x00000048
        /*00fc*/ 	.short	0x0100
        /*00fe*/ 	.byte	0x08
	.zero		1


	//   ....[8]....
        /*0100*/ 	.word	0x000002b0
        /*0104*/ 	.word	0x000000ff
        /*0108*/ 	.word	0x00000020
        /*010c*/ 	.short	0x0100
        /*010e*/ 	.byte	0x08
	.zero		1


	//   ....[9]....
        /*0110*/ 	.word	0x000002c0
        /*0114*/ 	.word	0x000000ff
        /*0118*/ 	.word	0x00000050
        /*011c*/ 	.short	0x0100
        /*011e*/ 	.byte	0x08
	.zero		1


	//   ....[10]....
        /*0120*/ 	.word	0x000002d0
        /*0124*/ 	.word	0x000000ff
        /*0128*/ 	.word	0x00000028
        /*012c*/ 	.short	0x0100
        /*012e*/ 	.byte	0x08
	.zero		1


	//   ....[11]....
        /*0130*/ 	.word	0x000002e0
        /*0134*/ 	.word	0x000000ff
        /*0138*/ 	.word	0x00000058
        /*013c*/ 	.short	0x0100
        /*013e*/ 	.byte	0x08
	.zero		1


	//   ....[12]....
        /*0140*/ 	.word	0x00000590
        /*0144*/ 	.word	0x000000ff
        /*0148*/ 	.word	0x00000070
        /*014c*/ 	.short	0x0100
        /*014e*/ 	.byte	0x08
	.zero		1


	//   ....[13]....
        /*0150*/ 	.word	0x00000610
        /*0154*/ 	.word	0x000000ff
        /*0158*/ 	.word	0x00000078
        /*015c*/ 	.short	0x0100
        /*015e*/ 	.byte	0x08
	.zero		1


	//   ....[14]....
        /*0160*/ 	.word	0x000014b0
        /*0164*/ 	.word	0x00000003
        /*0168*/ 	.word	0x00000000
        /*016c*/ 	.short	0x010a
        /*016e*/ 	.byte	0x3f
	.zero		1


	//   ....[15]....
        /*0170*/ 	.word	0x00001510
        /*0174*/ 	.word	0x00000003
        /*0178*/ 	.word	0x00000000
        /*017c*/ 	.short	0x010a
        /*017e*/ 	.byte	0x3f
	.zero		1


	//   ....[16]....
        /*0180*/ 	.word	0x00001d40
        /*0184*/ 	.word	0x000000ff
        /*0188*/ 	.word	0x00000000
        /*018c*/ 	.short	0x010a
        /*018e*/ 	.byte	0x04
	.zero		1


	//   ....[17]....
        /*0190*/ 	.word	0x00001d80
        /*0194*/ 	.word	0x000000ff
        /*0198*/ 	.word	0x00000000
        /*019c*/ 	.short	0x010a
        /*019e*/ 	.byte	0x04
	.zero		1


	//   ....[18]....
        /*01a0*/ 	.word	0x000024a0
        /*01a4*/ 	.word	0x000000ff
        /*01a8*/ 	.word	0x00000000
        /*01ac*/ 	.short	0x0101
        /*01ae*/ 	.byte	0x0a
	.zero		1


	//   ....[19]....
        /*01b0*/ 	.word	0x00002680
        /*01b4*/ 	.word	0x000000ff
        /*01b8*/ 	.word	0x00000000
        /*01bc*/ 	.short	0x0101
        /*01be*/ 	.byte	0x06
	.zero		1


	//   ....[20]....
        /*01c0*/ 	.word	0x00007460
        /*01c4*/ 	.word	0x0000000e
        /*01c8*/ 	.word	0x00000030
        /*01cc*/ 	.short	0x010a
        /*01ce*/ 	.byte	0x3f
	.zero		1


	//   ....[21]....
        /*01d0*/ 	.word	0x000078b0
        /*01d4*/ 	.word	0x00000006
        /*01d8*/ 	.word	0x00000078
        /*01dc*/ 	.short	0x0101
        /*01de*/ 	.byte	0x3f
	.zero		1


	//   ....[22]....
        /*01e0*/ 	.word	0x00007fd0
        /*01e4*/ 	.word	0x00000007
        /*01e8*/ 	.word	0x00000000
        /*01ec*/ 	.short	0x010a
        /*01ee*/ 	.byte	0x3f
	.zero		1


	//   ....[23]....
        /*01f0*/ 	.word	0x00008050
        /*01f4*/ 	.word	0x00000009
        /*01f8*/ 	.word	0x00000000
        /*01fc*/ 	.short	0x010a
        /*01fe*/ 	.byte	0x3f
	.zero		1


	//   ....[24]....
        /*0200*/ 	.word	0x000080e0
        /*0204*/ 	.word	0x00000006
        /*0208*/ 	.word	0x00000000
        /*020c*/ 	.short	0x010a
        /*020e*/ 	.byte	0x3f
	.zero		1


	//   ....[25]....
        /*0210*/ 	.word	0x00008170
        /*0214*/ 	.word	0x00000009
        /*0218*/ 	.word	0x00000000
        /*021c*/ 	.short	0x010a
        /*021e*/ 	.byte	0x3f
	.zero		1


	//   ....[26]....
        /*0220*/ 	.word	0x00008200
        /*0224*/ 	.word	0x00000006
        /*0228*/ 	.word	0x00000000
        /*022c*/ 	.short	0x010a
        /*022e*/ 	.byte	0x3f
	.zero		1


	//   ....[27]....
        /*0230*/ 	.word	0x00008290
        /*0234*/ 	.word	0x00000003
        /*0238*/ 	.word	0x00000000
        /*023c*/ 	.short	0x010a
        /*023e*/ 	.byte	0x3f
	.zero		1


	//   ....[28]....
        /*0240*/ 	.word	0x000082f0
        /*0244*/ 	.word	0x00000003
        /*0248*/ 	.word	0x00000000
        /*024c*/ 	.short	0x010a
        /*024e*/ 	.byte	0x3f
	.zero		1


	//   ....[29]....
        /*0250*/ 	.word	0x00008350
        /*0254*/ 	.word	0x00000004
        /*0258*/ 	.word	0x00000000
        /*025c*/ 	.short	0x010a
        /*025e*/ 	.byte	0x3f
	.zero		1


	//   ....[30]....
        /*0260*/ 	.word	0x00008420
        /*0264*/ 	.word	0x0000000e
        /*0268*/ 	.word	0x00000030
        /*026c*/ 	.short	0x010a
        /*026e*/ 	.byte	0x3f
	.zero		1


	//   ....[31]....
        /*0270*/ 	.word	0x000084f0
        /*0274*/ 	.word	0x00000007
        /*0278*/ 	.word	0x00000000
        /*027c*/ 	.short	0x010a
        /*027e*/ 	.byte	0x3f
	.zero		1


	//   ....[32]....
        /*0280*/ 	.word	0x00008540
        /*0284*/ 	.word	0x00000009
        /*0288*/ 	.word	0x00000000
        /*028c*/ 	.short	0x010a
        /*028e*/ 	.byte	0x3f
	.zero		1


	//   ....[33]....
        /*0290*/ 	.word	0x00008590
        /*0294*/ 	.word	0x00000006
        /*0298*/ 	.word	0x00000000
        /*029c*/ 	.short	0x010a
        /*029e*/ 	.byte	0x3f
	.zero		1


	//   ....[34]....
        /*02a0*/ 	.word	0x000085e0
        /*02a4*/ 	.word	0x00000009
        /*02a8*/ 	.word	0x00000000
        /*02ac*/ 	.short	0x010a
        /*02ae*/ 	.byte	0x3f
	.zero		1


	//   ....[35]....
        /*02b0*/ 	.word	0x00008630
        /*02b4*/ 	.word	0x00000006
        /*02b8*/ 	.word	0x00000000
        /*02bc*/ 	.short	0x010a
        /*02be*/ 	.byte	0x3f
	.zero		1


	//----- nvinfo : EIATTR_NUM_MBARRIERS
	.align		4
.L_35:
        /*02c0*/ 	.byte	0x03, 0x38
        /*02c2*/ 	.short	0x000e


	//----- nvinfo : EIATTR_EXIT_INSTR_OFFSETS
	.align		4
        /*02c4*/ 	.byte	0x04, 0x1c
        /*02c6*/ 	.short	(.L_37 - .L_36)


	//   ....[0]....
.L_36:
        /*02c8*/ 	.word	0x000006b0


	//   ....[1]....
        /*02cc*/ 	.word	0x00000f80


	//   ....[2]....
        /*02d0*/ 	.word	0x00006b40


	//   ....[3]....
        /*02d4*/ 	.word	0x00007170


	//   ....[4]....
        /*02d8*/ 	.word	0x000082e0


	//----- nvinfo : EIATTR_MAX_THREADS
	.align		4
.L_37:
        /*02dc*/ 	.byte	0x04, 0x05
        /*02de*/ 	.short	(.L_39 - .L_38)
.L_38:
        /*02e0*/ 	.word	0x00000180
        /*02e4*/ 	.word	0x00000001
        /*02e8*/ 	.word	0x00000001


	//----- nvinfo : EIATTR_CRS_STACK_SIZE
	.align		4
.L_39:
        /*02ec*/ 	.byte	0x04, 0x1e
        /*02ee*/ 	.short	(.L_41 - .L_40)
.L_40:
        /*02f0*/ 	.word	0x00000000


	//----- nvinfo : EIATTR_CBANK_PARAM_SIZE
	.align		4
.L_41:
        /*02f4*/ 	.byte	0x03, 0x19
        /*02f6*/ 	.short	0x0470


	//----- nvinfo : EIATTR_PARAM_CBANK
	.align		4
        /*02f8*/ 	.byte	0x04, 0x0a
        /*02fa*/ 	.short	(.L_43 - .L_42)
	.align		4
.L_42:
        /*02fc*/ 	.word	index@(.nv.constant0._ZN7cutlass13device_kernelINS_4gemm6kernel13GemmUniversalIN4cute5tupleIJiiiiEEENS1_10collective13CollectiveMmaINS1_34MainloopSm90TmaGmmaWarpSpecializedILi6ENS5_IJNS4_1CILi1EEESB_SB_EEENS1_35KernelTmaWarpSpecializedCooperativeEEENS5_IJNSA_ILi256EEENSA_ILi64EEESG_EEEfNS5_IJlSB_lEEEfSI_NS4_8TiledMMAINS4_8MMA_AtomIJNS4_4SM904GMMA29MMA_64x64x8_F32TF32TF32_SS_TNILNSM_7ScaleInE1ELSO_1EEEEEENS4_6LayoutINS5_IJNSA_ILi2EEESB_SB_EEENS5_IJSB_NSA_ILi0EEESU_EEEEENS5_IJNS4_10UnderscoreESX_SX_EEEEENS4_13SM90_TMA_LOADENS4_14ComposedLayoutINS4_7SwizzleILi3ELi4ELi3EEENS4_18smem_ptr_flag_bitsILi32EEENSR_INS5_IJNSA_ILi8EEENSA_ILi32EEEEEENS5_IJS17_SB_EEEEEEEvNS4_8identityES10_S1B_vS1C_EENS_8epilogue10collective6detail29Sm90TmaWarpSpecializedAdapterINS1F_15DefaultEpilogueIfSI_SI_NS1E_6thread17LinearCombinationIfLi1EffLNS1J_9ScaleType4KindE0ELNS_15FloatRoundStyleE2EfEENS1_15EpilogueDefaultEEEEEvvEEEEvNT_6ParamsE)
        /*0300*/ 	.short	0x0210
        /*0302*/ 	.short	0x0470


	//----- nvinfo : EIATTR_SW_WAR
	.align		4
.L_43:
        /*0304*/ 	.byte	0x04, 0x36
        /*0306*/ 	.short	(.L_45 - .L_44)
.L_44:
        /*0308*/ 	.word	0x00000008
.L_45:


//--------------------- .nv.callgraph             --------------------------
	.section	.nv.callgraph,"",@"SHT_CUDA_CALLGRAPH"
	.align	4
	.sectionentsize	8
	.align		4
        /*0000*/ 	.word	0x00000000
	.align		4
        /*0004*/ 	.word	0xffffffff
	.align		4
        /*0008*/ 	.word	index@(_ZN7cutlass13device_kernelINS_4gemm6kernel13GemmUniversalIN4cute5tupleIJiiiiEEENS1_10collective13CollectiveMmaINS1_34MainloopSm90TmaGmmaWarpSpecializedILi6ENS5_IJNS4_1CILi1EEESB_SB_EEENS1_35KernelTmaWarpSpecializedCooperativeEEENS5_IJNSA_ILi256EEENSA_ILi64EEESG_EEEfNS5_IJlSB_lEEEfSI_NS4_8TiledMMAINS4_8MMA_AtomIJNS4_4SM904GMMA29MMA_64x64x8_F32TF32TF32_SS_TNILNSM_7ScaleInE1ELSO_1EEEEEENS4_6LayoutINS5_IJNSA_ILi2EEESB_SB_EEENS5_IJSB_NSA_ILi0EEESU_EEEEENS5_IJNS4_10UnderscoreESX_SX_EEEEENS4_13SM90_TMA_LOADENS4_14ComposedLayoutINS4_7SwizzleILi3ELi4ELi3EEENS4_18smem_ptr_flag_bitsILi32EEENSR_INS5_IJNSA_ILi8EEENSA_ILi32EEEEEENS5_IJS17_SB_EEEEEEEvNS4_8identityES10_S1B_vS1C_EENS_8epilogue10collective6detail29Sm90TmaWarpSpecializedAdapterINS1F_15DefaultEpilogueIfSI_SI_NS1E_6thread17LinearCombinationIfLi1EffLNS1J_9ScaleType4KindE0ELNS_15FloatRoundStyleE2EfEENS1_15EpilogueDefaultEEEEEvvEEEEvNT_6ParamsE)
	.align		4
        /*000c*/ 	.word	index@(__assertfail)
	.align		4
        /*0010*/ 	.word	0x00000000
	.align		4
        /*0014*/ 	.word	0xfffffffe
	.align		4
        /*0018*/ 	.word	0x00000000
	.align		4
        /*001c*/ 	.word	0xfffffffd
	.align		4
        /*0020*/ 	.word	0x00000000
	.align		4
        /*0024*/ 	.word	0xfffffffc


//--------------------- .nv.constant4             --------------------------
	.section	.nv.constant4,"a",@progbits
	.align	8
	.align		8
.nv.constant4:
        /*0000*/ 	.dword	__assertfail
	.align		8
        /*0008*/ 	.dword	__unnamed_1
	.align		8
        /*0010*/ 	.dword	_ZN40_INTERNAL_a0ef1b07_4_k_cu_285c39a1_287284cuda3std3__45__cpo5beginE
	.align		8
        /*0018*/ 	.dword	_ZN40_INTERNAL_a0ef1b07_4_k_cu_285c39a1_287284cuda3std3__45__cpo3endE
	.align		8
        /*0020*/ 	.dword	_ZN40_INTERNAL_a0ef1b07_4_k_cu_285c39a1_287284cuda3std3__45__cpo6cbeginE
	.align		8
        /*0028*/ 	.dword	_ZN40_INTERNAL_a0ef1b07_4_k_cu_285c39a1_287284cuda3std3__45__cpo4cendE
	.align		8
        /*0030*/ 	.dword	_ZN40_INTERNAL_a0ef1b07_4_k_cu_285c39a1_287284cuda3std3__442_GLOBAL__N__a0ef1b07_4_k_cu_285c39a1_287286ignoreE
	.align		8
        /*0038*/ 	.dword	_ZN40_INTERNAL_a0ef1b07_4_k_cu_285c39a1_287284cuda3std3__419piecewise_constructE
	.align		8
        /*0040*/ 	.dword	_ZN40_INTERNAL_a0ef1b07_4_k_cu_285c39a1_287284cuda3std3__48in_placeE
	.align		8
        /*0048*/ 	.dword	_ZN40_INTERNAL_a0ef1b07_4_k_cu_285c39a1_287284cuda3std6ranges3__45__cpo4swapE
	.align		8
        /*0050*/ 	.dword	_ZN40_INTERNAL_a0ef1b07_4_k_cu_285c39a1_287284cuda3std6ranges3__45__cpo9iter_moveE
	.align		8
        /*0058*/ 	.dword	_ZN40_INTERNAL_a0ef1b07_4_k_cu_285c39a1_287284cute7productE
	.align		8
        /*0060*/ 	.dword	_ZN40_INTERNAL_a0ef1b07_4_k_cu_285c39a1_287284cute1_E
	.align		8
        /*0068*/ 	.dword	$str$22
	.align		8
        /*0070*/ 	.dword	$str$23


//--------------------- .text._ZN7cutlass13device_kernelINS_4gemm6kernel13GemmUniversalIN4cute5tupleIJiiiiEEENS1_10collective13CollectiveMmaINS1_34MainloopSm90TmaGmmaWarpSpecializedILi6ENS5_IJNS4_1CILi1EEESB_SB_EEENS1_35KernelTmaWarpSpecializedCooperativeEEENS5_IJNSA_ILi256EEENSA_ILi64EEESG_EEEfNS5_IJlSB_lEEEfSI_NS4_8TiledMMAINS4_8MMA_AtomIJNS4_4SM904GMMA29MMA_64x64x8_F32TF32TF32_SS_TNILNSM_7ScaleInE1ELSO_1EEEEEENS4_6LayoutINS5_IJNSA_ILi2EEESB_SB_EEENS5_IJSB_NSA_ILi0EEESU_EEEEENS5_IJNS4_10UnderscoreESX_SX_EEEEENS4_13SM90_TMA_LOADENS4_14ComposedLayoutINS4_7SwizzleILi3ELi4ELi3EEENS4_18smem_ptr_flag_bitsILi32EEENSR_INS5_IJNSA_ILi8EEENSA_ILi32EEEEEENS5_IJS17_SB_EEEEEEEvNS4_8identityES10_S1B_vS1C_EENS_8epilogue10collective6detail29Sm90TmaWarpSpecializedAdapterINS1F_15DefaultEpilogueIfSI_SI_NS1E_6thread17LinearCombinationIfLi1EffLNS1J_9ScaleType4KindE0ELNS_15FloatRoundStyleE2EfEENS1_15EpilogueDefaultEEEEEvvEEEEvNT_6ParamsE --------------------------
	.section	.text._ZN7cutlass13device_kernelINS_4gemm6kernel13GemmUniversalIN4cute5tupleIJiiiiEEENS1_10collective13CollectiveMmaINS1_34MainloopSm90TmaGmmaWarpSpecializedILi6ENS5_IJNS4_1CILi1EEESB_SB_EEENS1_35KernelTmaWarpSpecializedCooperativeEEENS5_IJNSA_ILi256EEENSA_ILi64EEESG_EEEfNS5_IJlSB_lEEEfSI_NS4_8TiledMMAINS4_8MMA_AtomIJNS4_4SM904GMMA29MMA_64x64x8_F32TF32TF32_SS_TNILNSM_7ScaleInE1ELSO_1EEEEEENS4_6LayoutINS5_IJNSA_ILi2EEESB_SB_EEENS5_IJSB_NSA_ILi0EEESU_EEEEENS5_IJNS4_10UnderscoreESX_SX_EEEEENS4_13SM90_TMA_LOADENS4_14ComposedLayoutINS4_7SwizzleILi3ELi4ELi3EEENS4_18smem_ptr_flag_bitsILi32EEENSR_INS5_IJNSA_ILi8EEENSA_ILi32EEEEEENS5_IJS17_SB_EEEEEEEvNS4_8identityES10_S1B_vS1C_EENS_8epilogue10collective6detail29Sm90TmaWarpSpecializedAdapterINS1F_15DefaultEpilogueIfSI_SI_NS1E_6thread17LinearCombinationIfLi1EffLNS1J_9ScaleType4KindE0ELNS_15FloatRoundStyleE2EfEENS1_15EpilogueDefaultEEEEEvvEEEEvNT_6ParamsE,"ax",@progbits
	.align	128
.text._ZN7cutlass13device_kernelINS_4gemm6kernel13GemmUniversalIN4cute5tupleIJiiiiEEENS1_10collective13CollectiveMmaINS1_34MainloopSm90TmaGmmaWarpSpecializedILi6ENS5_IJNS4_1CILi1EEESB_SB_EEENS1_35KernelTmaWarpSpecializedCooperativeEEENS5_IJNSA_ILi256EEENSA_ILi64EEESG_EEEfNS5_IJlSB_lEEEfSI_NS4_8TiledMMAINS4_8MMA_AtomIJNS4_4SM904GMMA29MMA_64x64x8_F32TF32TF32_SS_TNILNSM_7ScaleInE1ELSO_1EEEEEENS4_6LayoutINS5_IJNSA_ILi2EEESB_SB_EEENS5_IJSB_NSA_ILi0EEESU_EEEEENS5_IJNS4_10UnderscoreESX_SX_EEEEENS4_13SM90_TMA_LOADENS4_14ComposedLayoutINS4_7SwizzleILi3ELi4ELi3EEENS4_18smem_ptr_flag_bitsILi32EEENSR_INS5_IJNSA_ILi8EEENSA_ILi32EEEEEENS5_IJS17_SB_EEEEEEEvNS4_8identityES10_S1B_vS1C_EENS_8epilogue10collective6detail29Sm90TmaWarpSpecializedAdapterINS1F_15DefaultEpilogueIfSI_SI_NS1E_6thread17LinearCombinationIfLi1EffLNS1J_9ScaleType4KindE0ELNS_15FloatRoundStyleE2EfEENS1_15EpilogueDefaultEEEEEvvEEEEvNT_6ParamsE:
        .type           _ZN7cutlass13device_kernelINS_4gemm6kernel13GemmUniversalIN4cute5tupleIJiiiiEEENS1_10collective13CollectiveMmaINS1_34MainloopSm90TmaGmmaWarpSpecializedILi6ENS5_IJNS4_1CILi1EEESB_SB_EEENS1_35KernelTmaWarpSpecializedCooperativeEEENS5_IJNSA_ILi256EEENSA_ILi64EEESG_EEEfNS5_IJlSB_lEEEfSI_NS4_8TiledMMAINS4_8MMA_AtomIJNS4_4SM904GMMA29MMA_64x64x8_F32TF32TF32_SS_TNILNSM_7ScaleInE1ELSO_1EEEEEENS4_6LayoutINS5_IJNSA_ILi2EEESB_SB_EEENS5_IJSB_NSA_ILi0EEESU_EEEEENS5_IJNS4_10UnderscoreESX_SX_EEEEENS4_13SM90_TMA_LOADENS4_14ComposedLayoutINS4_7SwizzleILi3ELi4ELi3EEENS4_18smem_ptr_flag_bitsILi32EEENSR_INS5_IJNSA_ILi8EEENSA_ILi32EEEEEENS5_IJS17_SB_EEEEEEEvNS4_8identityES10_S1B_vS1C_EENS_8epilogue10collective6detail29Sm90TmaWarpSpecializedAdapterINS1F_15DefaultEpilogueIfSI_SI_NS1E_6thread17LinearCombinationIfLi1EffLNS1J_9ScaleType4KindE0ELNS_15FloatRoundStyleE2EfEENS1_15EpilogueDefaultEEEEEvvEEEEvNT_6ParamsE,@function
        .size           _ZN7cutlass13device_kernelINS_4gemm6kernel13GemmUniversalIN4cute5tupleIJiiiiEEENS1_10collective13CollectiveMmaINS1_34MainloopSm90TmaGmmaWarpSpecializedILi6ENS5_IJNS4_1CILi1EEESB_SB_EEENS1_35KernelTmaWarpSpecializedCooperativeEEENS5_IJNSA_ILi256EEENSA_ILi64EEESG_EEEfNS5_IJlSB_lEEEfSI_NS4_8TiledMMAINS4_8MMA_AtomIJNS4_4SM904GMMA29MMA_64x64x8_F32TF32TF32_SS_TNILNSM_7ScaleInE1ELSO_1EEEEEENS4_6LayoutINS5_IJNSA_ILi2EEESB_SB_EEENS5_IJSB_NSA_ILi0EEESU_EEEEENS5_IJNS4_10UnderscoreESX_SX_EEEEENS4_13SM90_TMA_LOADENS4_14ComposedLayoutINS4_7SwizzleILi3ELi4ELi3EEENS4_18smem_ptr_flag_bitsILi32EEENSR_INS5_IJNSA_ILi8EEENSA_ILi32EEEEEENS5_IJS17_SB_EEEEEEEvNS4_8identityES10_S1B_vS1C_EENS_8epilogue10collective6detail29Sm90TmaWarpSpecializedAdapterINS1F_15DefaultEpilogueIfSI_SI_NS1E_6thread17LinearCombinationIfLi1EffLNS1J_9ScaleType4KindE0ELNS_15FloatRoundStyleE2EfEENS1_15EpilogueDefaultEEEEEvvEEEEvNT_6ParamsE,(.L_x_196 - _ZN7cutlass13device_kernelINS_4gemm6kernel13GemmUniversalIN4cute5tupleIJiiiiEEENS1_10collective13CollectiveMmaINS1_34MainloopSm90TmaGmmaWarpSpecializedILi6ENS5_IJNS4_1CILi1EEESB_SB_EEENS1_35KernelTmaWarpSpecializedCooperativeEEENS5_IJNSA_ILi256EEENSA_ILi64EEESG_EEEfNS5_IJlSB_lEEEfSI_NS4_8TiledMMAINS4_8MMA_AtomIJNS4_4SM904GMMA29MMA_64x64x8_F32TF32TF32_SS_TNILNSM_7ScaleInE1ELSO_1EEEEEENS4_6LayoutINS5_IJNSA_ILi2EEESB_SB_EEENS5_IJSB_NSA_ILi0EEESU_EEEEENS5_IJNS4_10UnderscoreESX_SX_EEEEENS4_13SM90_TMA_LOADENS4_14ComposedLayoutINS4_7SwizzleILi3ELi4ELi3EEENS4_18smem_ptr_flag_bitsILi32EEENSR_INS5_IJNSA_ILi8EEENSA_ILi32EEEEEENS5_IJS17_SB_EEEEEEEvNS4_8identityES10_S1B_vS1C_EENS_8epilogue10collective6detail29Sm90TmaWarpSpecializedAdapterINS1F_15DefaultEpilogueIfSI_SI_NS1E_6thread17LinearCombinationIfLi1EffLNS1J_9ScaleType4KindE0ELNS_15FloatRoundStyleE2EfEENS1_15EpilogueDefaultEEEEEvvEEEEvNT_6ParamsE)
        .other          _ZN7cutlass13device_kernelINS_4gemm6kernel13GemmUniversalIN4cute5tupleIJiiiiEEENS1_10collective13CollectiveMmaINS1_34MainloopSm90TmaGmmaWarpSpecializedILi6ENS5_IJNS4_1CILi1EEESB_SB_EEENS1_35KernelTmaWarpSpecializedCooperativeEEENS5_IJNSA_ILi256EEENSA_ILi64EEESG_EEEfNS5_IJlSB_lEEEfSI_NS4_8TiledMMAINS4_8MMA_AtomIJNS4_4SM904GMMA29MMA_64x64x8_F32TF32TF32_SS_TNILNSM_7ScaleInE1ELSO_1EEEEEENS4_6LayoutINS5_IJNSA_ILi2EEESB_SB_EEENS5_IJSB_NSA_ILi0EEESU_EEEEENS5_IJNS4_10UnderscoreESX_SX_EEEEENS4_13SM90_TMA_LOADENS4_14ComposedLayoutINS4_7SwizzleILi3ELi4ELi3EEENS4_18smem_ptr_flag_bitsILi32EEENSR_INS5_IJNSA_ILi8EEENSA_ILi32EEEEEENS5_IJS17_SB_EEEEEEEvNS4_8identityES10_S1B_vS1C_EENS_8epilogue10collective6detail29Sm90TmaWarpSpecializedAdapterINS1F_15DefaultEpilogueIfSI_SI_NS1E_6thread17LinearCombinationIfLi1EffLNS1J_9ScaleType4KindE0ELNS_15FloatRoundStyleE2EfEENS1_15EpilogueDefaultEEEEEvvEEEEvNT_6ParamsE,@"STO_CUDA_ENTRY STV_DEFAULT"
_ZN7cutlass13device_kernelINS_4gemm6kernel13GemmUniversalIN4cute5tupleIJiiiiEEENS1_10collective13CollectiveMmaINS1_34MainloopSm90TmaGmmaWarpSpecializedILi6ENS5_IJNS4_1CILi1EEESB_SB_EEENS1_35KernelTmaWarpSpecializedCooperativeEEENS5_IJNSA_ILi256EEENSA_ILi64EEESG_EEEfNS5_IJlSB_lEEEfSI_NS4_8TiledMMAINS4_8MMA_AtomIJNS4_4SM904GMMA29MMA_64x64x8_F32TF32TF32_SS_TNILNSM_7ScaleInE1ELSO_1EEEEEENS4_6LayoutINS5_IJNSA_ILi2EEESB_SB_EEENS5_IJSB_NSA_ILi0EEESU_EEEEENS5_IJNS4_10UnderscoreESX_SX_EEEEENS4_13SM90_TMA_LOADENS4_14ComposedLayoutINS4_7SwizzleILi3ELi4ELi3EEENS4_18smem_ptr_flag_bitsILi32EEENSR_INS5_IJNSA_ILi8EEENSA_ILi32EEEEEENS5_IJS17_SB_EEEEEEEvNS4_8identityES10_S1B_vS1C_EENS_8epilogue10collective6detail29Sm90TmaWarpSpecializedAdapterINS1F_15DefaultEpilogueIfSI_SI_NS1E_6thread17LinearCombinationIfLi1EffLNS1J_9ScaleType4KindE0ELNS_15FloatRoundStyleE2EfEENS1_15EpilogueDefaultEEEEEvvEEEEvNT_6ParamsE:
[----:B------:R-:W0:Y:S01]  /*0000*/  LDC R1, c[0x0][0x28] ;  /* 0x00000a00ff017b82 */ /* 0x000e220000000800 */
[----:B------:R-:W1:Y:S01]  /*0010*/  S2R R3, SR_TID.X ;  /* 0x0000000000037919 */ /* 0x000e620000002100 */
[----:B------:R-:W-:Y:S01]  /*0020*/  ELECT P0, URZ, PT ;  /* 0x00000000003f782f */ /* 0x000fe20003800000 */
[----:B------:R-:W-:Y:S01]  /*0030*/  BSSY B0, `(.L_x_0) ;  /* 0x000000f000007945 */ /* 0x000fe20003800000 */
[--C-:B-1----:R-:W-:Y:S02]  /*0040*/  SHF.R.U32.HI R0, RZ, 0x5, R3.reuse ;  /* 0x00000005ff007819 */ /* 0x102fe40000011603 */
[----:B------:R-:W-:-:S03]  /*0050*/  SHF.R.U32.HI R14, RZ, 0x7, R3 ;  /* 0x00000007ff0e7819 */ /* 0x000fc60000011603 */
[----:B------:R-:W1:Y:S04]  /*0060*/  SHFL.IDX PT, R4, R0, RZ, 0x1f ;  /* 0x00001fff00047589 */ /* 0x000e6800000e0000 */
[----:B------:R2:W3:Y:S01]  /*0070*/  SHFL.IDX PT, R10, R14, RZ, 0x1f ;  /* 0x00001fff0e0a7589 */ /* 0x0004e200000e0000 */
[----:B-1----:R-:W-:-:S13]  /*0080*/  ISETP.NE.OR P0, PT, R4, RZ, !P0 ;  /* 0x000000ff0400720c */ /* 0x002fda0004705670 */
[----:B0-23--:R-:W-:Y:S05]  /*0090*/  @P0 BRA `(.L_x_1) ;  /* 0x0000000000200947 */ /* 0x00dfea0003800000 */
[----:B------:R-:W-:Y:S02]  /*00a0*/  ULDC.64 UR4, c[0x0][0x198] ;  /* 0x0000660000047ab9 */ /* 0x000fe40000000a00 */
[----:B------:R-:W-:Y:S02]  /*00b0*/  UIADD3 UR6, UP0, UR4, 0xf0, URZ ;  /* 0x000000f004067890 */ /* 0x000fe4000ff1e03f */
[----:B------:R-:W-:Y:S02]  /*00c0*/  UIADD3 UR4, UP1, UR4, 0x1f0, URZ ;  /* 0x000001f004047890 */ /* 0x000fe4000ff3e03f */
[----:B------:R-:W-:Y:S02]  /*00d0*/  UIADD3.X UR7, URZ, UR5, URZ, UP0, !UPT ;  /* 0x000000053f077290 */ /* 0x000fe400087fe43f */
[----:B------:R-:W-:-:S07]  /*00e0*/  UIADD3.X UR5, URZ, UR5, URZ, UP1, !UPT ;  /* 0x000000053f057290 */ /* 0x000fce0008ffe43f */
[----:B------:R0:W-:Y:S02]  /*00f0*/  UTMACCTL.PF [UR6] ;  /* 0x00000000060079b9 */ /* 0x0001e40008040000 */
[----:B------:R0:W-:Y:S02]  /*0100*/  UTMACCTL.PF [UR4] ;  /* 0x00000000040079b9 */ /* 0x0001e40008040000 */
[----:B0-----:R-:W-:Y:S01]  /*0110*/  NOP ;  /* 0x0000000000007918 */ /* 0x001fe20000000000 */
.L_x_1:
[----:B------:R-:W-:Y:S05]  /*0120*/  BSYNC B0 ;  /* 0x0000000000007941 */ /* 0x000fea0003800000 */
.L_x_0:
[----:B------:R-:W0:Y:S02]  /*0130*/  SHFL.IDX PT, R2, R0, RZ, 0x1f ;  /* 0x00001fff00027589 */ /* 0x000e2400000e0000 */
[----:B0-----:R-:W-:-:S13]  /*0140*/  ISETP.NE.AND P0, PT, R2, RZ, PT ;  /* 0x000000ff0200720c */ /* 0x001fda0003f05270 */
[----:B------:R-:W-:Y:S05]  /*0150*/  @P0 BRA `(.L_x_2) ;  /* 0x0000000000680947 */ /* 0x000fea0003800000 */
[----:B------:R-:W0:Y:S01]  /*0160*/  S2UR UR8, SR_CgaCtaId ;  /* 0x00000000000879c3 */ /* 0x000e220000008800 */
[----:B------:R-:W-:Y:S01]  /*0170*/  UMOV UR4, 0x400 ;  /* 0x0000040000047882 */ /* 0x000fe20000000000 */
[----:B------:R-:W-:Y:S01]  /*0180*/  UMOV UR5, 0x1 ;  /* 0x0000000100057882 */ /* 0x000fe20000000000 */
[----:B------:R-:W-:Y:S01]  /*0190*/  UMOV UR6, 0x100 ;  /* 0x0000010000067882 */ /* 0x000fe20000000000 */
[----:B------:R-:W-:Y:S01]  /*01a0*/  ELECT P0, URZ, PT ;  /* 0x00000000003f782f */ /* 0x000fe20003800000 */
[----:B------:R-:W-:-:S04]  /*01b0*/  UIADD3 UR6, -UR6, 0x100000, URZ ;  /* 0x0010000006067890 */ /* 0x000fc8000fffe13f */
[----:B------:R-:W-:Y:S02]  /*01c0*/  USHF.L.U32 UR7, UR6, 0xb, URZ ;  /* 0x0000000b06077899 */ /* 0x000fe4000800063f */
[----:B------:R-:W-:Y:S02]  /*01d0*/  USHF.L.U32 UR6, UR6, 0x1, URZ ;  /* 0x0000000106067899 */ /* 0x000fe4000800063f */
[----:B0-----:R-:W-:Y:S02]  /*01e0*/  ULEA UR8, UR8, UR4, 0x18 ;  /* 0x0000000408087291 */ /* 0x001fe4000f8ec03f */
[----:B------:R-:W-:-:S04]  /*01f0*/  UIADD3 UR4, -UR5, 0x100000, URZ ;  /* 0x0010000005047890 */ /* 0x000fc8000fffe13f */
[----:B------:R-:W-:Y:S02]  /*0200*/  USHF.L.U32 UR5, UR4, 0xb, URZ ;  /* 0x0000000b04057899 */ /* 0x000fe4000800063f */
[----:B------:R-:W-:Y:S01]  /*0210*/  USHF.L.U32 UR4, UR4, 0x1, URZ ;  /* 0x0000000104047899 */ /* 0x000fe2000800063f */
[----:B------:R-:W0:Y:S11]  /*0220*/  FENCE.VIEW.ASYNC.S ;  /* 0x00000000000073c6 */ /* 0x000e360000000000 */
[----:B0-----:R0:W1:Y:S01]  /*0230*/  SYNCS.EXCH.64 URZ, [UR8], UR4 ;  /* 0x00000004083f75b2 */ /* 0x0010620008000100 */
[----:B------:R0:W2:Y:S01]  /*0240*/  SYNCS.EXCH.64 URZ, [UR8+0x30], UR6 ;  /* 0x00003006083f75b2 */ /* 0x0000a20008000100 */
[----:B------:R0:W3:Y:S01]  /*0250*/  SYNCS.EXCH.64 URZ, [UR8+0x8], UR4 ;  /* 0x00000804083f75b2 */ /* 0x0000e20008000100 */
[----:B------:R0:W4:Y:S01]  /*0260*/  SYNCS.EXCH.64 URZ, [UR8+0x38], UR6 ;  /* 0x00003806083f75b2 */ /* 0x0001220008000100 */
[----:B------:R0:W0:Y:S01]  /*0270*/  SYNCS.EXCH.64 URZ, [UR8+0x10], UR4 ;  /* 0x00001004083f75b2 */ /* 0x0000220008000100 */
[----:B------:R0:W0:Y:S01]  /*0280*/  SYNCS.EXCH.64 URZ, [UR8+0x40], UR6 ;  /* 0x00004006083f75b2 */ /* 0x0000220008000100 */
[----:B------:R0:W0:Y:S01]  /*0290*/  SYNCS.EXCH.64 URZ, [UR8+0x18], UR4 ;  /* 0x00001804083f75b2 */ /* 0x0000220008000100 */
[----:B------:R0:W0:Y:S01]  /*02a0*/  SYNCS.EXCH.64 URZ, [UR8+0x48], UR6 ;  /* 0x00004806083f75b2 */ /* 0x0000220008000100 */
[----:B------:R0:W0:Y:S01]  /*02b0*/  SYNCS.EXCH.64 URZ, [UR8+0x20], UR4 ;  /* 0x00002004083f75b2 */ /* 0x0000220008000100 */
[----:B------:R0:W0:Y:S01]  /*02c0*/  SYNCS.EXCH.64 URZ, [UR8+0x50], UR6 ;  /* 0x00005006083f75b2 */ /* 0x0000220008000100 */
[----:B------:R0:W0:Y:S01]  /*02d0*/  SYNCS.EXCH.64 URZ, [UR8+0x28], UR4 ;  /* 0x00002804083f75b2 */ /* 0x0000220008000100 */
[----:B------:R0:W0:Y:S01]  /*02e0*/  SYNCS.EXCH.64 URZ, [UR8+0x58], UR6 ;  /* 0x00005806083f75b2 */ /* 0x0000220008000100 */
[----:B------:R-:W-:Y:S01]  /*02f0*/  NOP ;  /* 0x0000000000007918 */ /* 0x000fe20000000000 */
.L_x_2:
[----:B------:R-:W5:Y:S01]  /*0300*/  SHFL.IDX PT, R0, R0, RZ, 0x1f ;  /* 0x00001fff00007589 */ /* 0x000f6200000e0000 */
[----:B------:R-:W1:Y:S01]  /*0310*/  LDC R2, c[0x0][0x65c] ;  /* 0x00019700ff027b82 */ /* 0x000e620000000800 */
[----:B------:R-:W-:Y:S02]  /*0320*/  ELECT P0, URZ, PT ;  /* 0x00000000003f782f */ /* 0x000fe40003800000 */
[----:B------:R-:W-:Y:S01]  /*0330*/  LOP3.LUT R7, R7, 0xfffff7ff, RZ, 0xc0, !PT ;  /* 0xfffff7ff07077812 */ /* 0x000fe200078ec0ff */
[----:B------:R-:W2:Y:S01]  /*0340*/  S2R R5, SR_CTAID.Y ;  /* 0x0000000000057919 */ /* 0x000ea20000002600 */
[----:B0-----:R-:W-:Y:S01]  /*0350*/  UMOV UR4, 0x20 ;  /* 0x0000002000047882 */ /* 0x001fe20000000000 */
[----:B------:R-:W-:Y:S01]  /*0360*/  NOP ;  /* 0x0000000000007918 */ /* 0x000fe20000000000 */
[----:B------:R-:W-:Y:S01]  /*0370*/  ISETP.NE.AND P2, PT, R10, RZ, PT ;  /* 0x000000ff0a00720c */ /* 0x000fe20003f45270 */
[----:B------:R-:W0:Y:S01]  /*0380*/  S2R R6, SR_CTAID.X ;  /* 0x0000000000067919 */ /* 0x000e220000002500 */
[----:B------:R-:W-:Y:S01]  /*0390*/  NOP ;  /* 0x0000000000007918 */ /* 0x000fe20000000000 */
[----:B-----5:R-:W-:-:S02]  /*03a0*/  ISETP.NE.OR P0, PT, R0, RZ, !P0 ;  /* 0x000000ff0000720c */ /* 0x020fc40004705670 */
[----:B-1----:R-:W-:-:S11]  /*03b0*/  ISETP.NE.AND P3, PT, R2, 0x1, PT ;  /* 0x000000010200780c */ /* 0x002fd60003f65270 */
[----:B------:R-:W-:Y:S01]  /*03c0*/  VOTEU.ALL UP0, P0 ;  /* 0x00000000003f7886 */ /* 0x000fe20000000000 */
[----:B------:R-:W-:Y:S01]  /*03d0*/  VOTEU.ALL UP1, P0 ;  /* 0x00000000003f7886 */ /* 0x000fe20000020000 */
[----:B------:R-:W-:Y:S01]  /*03e0*/  @P3 LOP3.LUT R7, R7, 0x800, RZ, 0xfc, !PT ;  /* 0x0000080007073812 */ /* 0x000fe200078efcff */
[----:B------:R-:W0:Y:S01]  /*03f0*/  @P3 LDC R17, c[0x0][0x10] ;  /* 0x00000400ff113b82 */ /* 0x000e220000000800 */
[----:B------:R-:W-:Y:S01]  /*0400*/  SHF.R.S32.HI R7, RZ, 0x1f, R4 ;  /* 0x0000001fff077819 */ /* 0x000fe20000011404 */
[----:B------:R-:W-:Y:S01]  /*0410*/  @!UP0 UMOV UR6, 0x400 ;  /* 0x0000040000068882 */ /* 0x000fe20000000000 */
[----:B------:R-:W-:-:S04]  /*0420*/  @!UP0 UIADD3 UR4, -UR4, 0x100000, URZ ;  /* 0x0010000004048890 */ /* 0x000fc8000fffe13f */
[----:B------:R-:W-:Y:S02]  /*0430*/  @!UP0 USHF.L.U32 UR5, UR4, 0xb, URZ ;  /* 0x0000000b04058899 */ /* 0x000fe4000800063f */
[----:B------:R-:W-:Y:S01]  /*0440*/  @!UP0 USHF.L.U32 UR4, UR4, 0x1, URZ ;  /* 0x0000000104048899 */ /* 0x000fe2000800063f */
[----:B--2---:R-:W-:Y:S01]  /*0450*/  @P3 IMAD.MOV.U32 R8, RZ, RZ, R5 ;  /* 0x000000ffff083224 */ /* 0x004fe200078e0005 */
[----:B------:R-:W-:Y:S01]  /*0460*/  LEA.HI R7, R7, R4, RZ, 0x2 ;  /* 0x0000000407077211 */ /* 0x000fe200078f10ff */
[----:B------:R-:W-:Y:S01]  /*0470*/  @P3 IMAD.MOV.U32 R9, RZ, RZ, RZ ;  /* 0x000000ffff093224 */ /* 0x000fe200078e00ff */
[----:B------:R-:W1:Y:S02]  /*0480*/  @!UP0 S2UR UR7, SR_CgaCtaId ;  /* 0x00000000000789c3 */ /* 0x000e640000008800 */
[----:B------:R-:W-:-:S05]  /*0490*/  LOP3.LUT R7, R7, 0xfffffffc, RZ, 0xc0, !PT ;  /* 0xfffffffc07077812 */ /* 0x000fca00078ec0ff */
[----:B------:R-:W-:Y:S01]  /*04a0*/  IMAD.IADD R0, R4, 0x1, -R7 ;  /* 0x0000000104007824 */ /* 0x000fe200078e0a07 */
[----:B------:R-:W-:Y:S01]  /*04b0*/  LOP3.LUT R4, R3, 0x7f, RZ, 0xc0, !PT ;  /* 0x0000007f03047812 */ /* 0x000fe200078ec0ff */
[----:B------:R-:W2:Y:S01]  /*04c0*/  @!P3 LDC R11, c[0x0][0xc] ;  /* 0x00000300ff0bbb82 */ /* 0x000ea20000000800 */
[----:B------:R-:W-:Y:S02]  /*04d0*/  IMAD.MOV.U32 R7, RZ, RZ, RZ ;  /* 0x000000ffff077224 */ /* 0x000fe400078e00ff */
[----:B------:R-:W-:Y:S01]  /*04e0*/  ISETP.NE.AND P1, PT, R0, 0x3, PT ;  /* 0x000000030000780c */ /* 0x000fe20003f25270 */
[----:B0-----:R-:W-:Y:S01]  /*04f0*/  @P3 IMAD.WIDE.U32 R16, R6, R17, R8 ;  /* 0x0000001106103225 */ /* 0x001fe200078e0008 */
[----:B-1----:R-:W-:Y:S01]  /*0500*/  @!UP0 ULEA UR8, UR7, UR6, 0x18 ;  /* 0x0000000607088291 */ /* 0x002fe2000f8ec03f */
[----:B------:R-:W-:Y:S02]  /*0510*/  VOTEU.ALL UP0, P0 ;  /* 0x00000000003f7886 */ /* 0x000fe40000000000 */
[----:B------:R-:W-:Y:S01]  /*0520*/  ULDC UR6, c[0x0][0xc] ;  /* 0x0000030000067ab9 */ /* 0x000fe20000000800 */
[----:B------:R-:W-:Y:S01]  /*0530*/  ISETP.EQ.OR P0, PT, R0, RZ, !P1 ;  /* 0x000000ff0000720c */ /* 0x000fe20004f02670 */
[----:B------:R-:W-:-:S03]  /*0540*/  ULDC UR7, c[0x0][0x10] ;  /* 0x0000040000077ab9 */ /* 0x000fc60000000800 */
[C---:B------:R-:W-:Y:S01]  /*0550*/  ISETP.EQ.AND P0, PT, R10.reuse, RZ, P0 ;  /* 0x000000ff0a00720c */ /* 0x040fe20000702270 */
[----:B------:R-:W-:Y:S02]  /*0560*/  VIADD R10, R10, 0xffffffff ;  /* 0xffffffff0a0a7836 */ /* 0x000fe40000000000 */
[----:B--2---:R-:W-:Y:S01]  /*0570*/  @!P3 IMAD.WIDE.U32 R8, R11, R5, R6 ;  /* 0x000000050b08b225 */ /* 0x004fe200078e0006 */
[----:B------:R-:W0:Y:S02]  /*0580*/  FENCE.VIEW.ASYNC.S ;  /* 0x00000000000073c6 */ /* 0x000e240000000000 */
[----:B0-----:R-:W3:Y:S01]  /*0590*/  @!UP0 SYNCS.EXCH.64 URZ, [UR8+0x70], UR4 ;  /* 0x00007004083f85b2 */ /* 0x001ee20008000100 */
[----:B------:R-:W-:Y:S01]  /*05a0*/  SEL R18, RZ, 0x1, !P0 ;  /* 0x00000001ff127807 */ /* 0x000fe20004000000 */
[----:B------:R-:W-:Y:S01]  /*05b0*/  @P3 IMAD.MOV.U32 R11, RZ, RZ, RZ ;  /* 0x000000ffff0b3224 */ /* 0x000fe200078e00ff */
[----:B------:R-:W-:Y:S01]  /*05c0*/  ISETP.GE.U32.AND P1, PT, R10, 0x2, PT ;  /* 0x000000020a00780c */ /* 0x000fe20003f26070 */
[----:B------:R-:W-:-:S02]  /*05d0*/  @!P3 IMAD.MOV.U32 R16, RZ, RZ, R8 ;  /* 0x000000ffff10b224 */ /* 0x000fc400078e0008 */
[----:B------:R-:W-:Y:S01]  /*05e0*/  @P3 IMAD.IADD R17, R17, 0x1, R11 ;  /* 0x0000000111113824 */ /* 0x000fe200078e020b */
[----:B------:R-:W-:Y:S02]  /*05f0*/  @!P3 MOV R17, R9 ;  /* 0x000000090011b202 */ /* 0x000fe40000000f00 */
[----:B------:R-:W-:Y:S01]  /*0600*/  SEL R18, R18, 0x2, P1 ;  /* 0x0000000212127807 */ /* 0x000fe20000800000 */
[----:B------:R0:W3:Y:S01]  /*0610*/  @!UP1 SYNCS.EXCH.64 URZ, [UR8+0x78], UR4 ;  /* 0x00007804083f95b2 */ /* 0x0000e20008000100 */
[----:B------:R-:W-:Y:S01]  /*0620*/  NOP ;  /* 0x0000000000007918 */ /* 0x000fe20000000000 */
[----:B0-----:R-:W-:-:S03]  /*0630*/  UIMAD.WIDE.U32 UR4, UR6, UR7, URZ ;  /* 0x00000007060472a5 */ /* 0x001fc6000f8e003f */
[----:B------:R-:W-:Y:S02]  /*0640*/  ULDC UR6, c[0x0][0x14] ;  /* 0x0000050000067ab9 */ /* 0x000fe40000000800 */
[----:B------:R-:W-:Y:S02]  /*0650*/  UIMAD.WIDE.U32 UR38, UR4, UR6, URZ ;  /* 0x00000006042672a5 */ /* 0x000fe4000f8e003f */
[----:B------:R-:W-:-:S04]  /*0660*/  UIMAD UR41, UR5, UR6, URZ ;  /* 0x00000006052972a4 */ /* 0x000fc8000f8e023f */
[----:B------:R-:W-:Y:S01]  /*0670*/  UIADD3 UR41, UR39, UR41, URZ ;  /* 0x0000002927297290 */ /* 0x000fe2000fffe03f */
[----:B---34-:R-:W-:Y:S06]  /*0680*/  BAR.SYNC.DEFER_BLOCKING 0x0 ;  /* 0x0000000000007b1d */ /* 0x018fec0000010000 */
[----:B------:R-:W-:Y:S05]  /*0690*/  @!P2 BRA `(.L_x_3) ;  /* 0x00000064002ca947 */ /* 0x000fea0003800000 */
[----:B------:R-:W-:-:S13]  /*06a0*/  ISETP.GT.U32.AND P0, PT, R10, 0x1, PT ;  /* 0x000000010a00780c */ /* 0x000fda0003f04070 */
[----:B------:R-:W-:Y:S05]  /*06b0*/  @P0 EXIT ;  /* 0x000000000000094d */ /* 0x000fea0003800000 */
[----:B------:R-:W-:Y:S01]  /*06c0*/  ULDC.64 UR4, c[0x0][0x650] ;  /* 0x0001940000047ab9 */ /* 0x000fe20000000a00 */
[----:B------:R-:W-:Y:S01]  /*06d0*/  PRMT R0, RZ, 0x7610, R0 ;  /* 0x00007610ff007816 */ /* 0x000fe20000000000 */
[----:B------:R-:W-:Y:S01]  /*06e0*/  IMAD.MOV.U32 R113, RZ, RZ, -0x1 ;  /* 0xffffffffff717424 */ /* 0x000fe200078e00ff */
[----:B------:R-:W-:Y:S01]  /*06f0*/  ISETP.GE.U32.AND P0, PT, R16, UR4, PT ;  /* 0x0000000410007c0c */ /* 0x000fe2000bf06070 */
[----:B------:R-:W-:Y:S02]  /*0700*/  IMAD.MOV.U32 R101, RZ, RZ, -0x1 ;  /* 0xffffffffff657424 */ /* 0x000fe400078e00ff */
[----:B------:R-:W-:Y:S01]  /*0710*/  IMAD.MOV.U32 R19, RZ, RZ, -0x1 ;  /* 0xffffffffff137424 */ /* 0x000fe200078e00ff */
[----:B------:R-:W-:-:S13]  /*0720*/  ISETP.GE.U32.AND.EX P0, PT, R17, UR5, PT, P0 ;  /* 0x0000000511007c0c */ /* 0x000fda000bf06100 */
[----:B------:R-:W-:Y:S05]  /*0730*/  @P0 BRA `(.L_x_4) ;  /* 0x0000000400580947 */ /* 0x000fea0003800000 */
[----:B------:R-:W0:Y:S01]  /*0740*/  LDC.64 R20, c[0x0][0x628] ;  /* 0x00018a00ff147b82 */ /* 0x000e220000000a00 */
[----:B------:R-:W-:Y:S02]  /*0750*/  IMAD.MOV.U32 R8, RZ, RZ, R16 ;  /* 0x000000ffff087224 */ /* 0x000fe400078e0010 */
[----:B------:R-:W-:-:S05]  /*0760*/  IMAD.MOV.U32 R9, RZ, RZ, R17 ;  /* 0x000000ffff097224 */ /* 0x000fca00078e0011 */
[----:B------:R-:W1:Y:S08]  /*0770*/  LDC R0, c[0x0][0x630] ;  /* 0x00018c00ff007b82 */ /* 0x000e700000000800 */
[----:B------:R-:W2:Y:S01]  /*0780*/  LDC.64 R22, c[0x0][0x620] ;  /* 0x00018800ff167b82 */ /* 0x000ea20000000a00 */
[----:B0-----:R-:W-:-:S04]  /*0790*/  ISETP.NE.U32.AND P0, PT, R20, RZ, PT ;  /* 0x000000ff1400720c */ /* 0x001fc80003f05070 */
[----:B------:R-:W-:-:S13]  /*07a0*/  ISETP.NE.AND.EX P0, PT, R21, RZ, PT, P0 ;  /* 0x000000ff1500720c */ /* 0x000fda0003f05300 */
[----:B-12---:R-:W-:Y:S05]  /*07b0*/  @!P0 BRA `(.L_x_5) ;  /* 0x0000000000288947 */ /* 0x006fea0003800000 */
[----:B------:R-:W0:Y:S02]  /*07c0*/  LDC R13, c[0x0][0x634] ;  /* 0x00018d00ff0d7b82 */ /* 0x000e240000000800 */
[----:B0-----:R-:W-:-:S05]  /*07d0*/  IADD3 R13, P0, R16, R13, RZ ;  /* 0x0000000d100d7210 */ /* 0x001fca0007f1e0ff */
[----:B------:R-:W-:-:S04]  /*07e0*/  IMAD.X R15, RZ, RZ, R17, P0 ;  /* 0x000000ffff0f7224 */ /* 0x000fc800000e0611 */
[----:B------:R-:W-:-:S04]  /*07f0*/  IMAD.WIDE.U32 R8, R15, R20, RZ ;  /* 0x000000140f087225 */ /* 0x000fc800078e00ff */
[----:B------:R-:W-:-:S04]  /*0800*/  IMAD.WIDE.U32 R10, P0, R13, R21, R8 ;  /* 0x000000150d0a7225 */ /* 0x000fc80007800008 */
[----:B------:R-:W-:-:S04]  /*0810*/  IMAD.WIDE.U32 R8, R13, R20, RZ ;  /* 0x000000140d087225 */ /* 0x000fc800078e00ff */
[----:B------:R-:W-:Y:S01]  /*0820*/  IMAD.X R13, RZ, RZ, RZ, P0 ;  /* 0x000000ffff0d7224 */ /* 0x000fe200000e06ff */
[----:B------:R-:W-:Y:S01]  /*0830*/  IADD3 RZ, P0, R9, R10, RZ ;  /* 0x0000000a09ff7210 */ /* 0x000fe20007f1e0ff */
[----:B------:R-:W-:-:S04]  /*0840*/  IMAD.MOV.U32 R12, RZ, RZ, R11 ;  /* 0x000000ffff0c7224 */ /* 0x000fc800078e000b */
[----:B------:R-:W-:-:S08]  /*0850*/  IMAD.WIDE.U32.X R8, R15, R21, R12, P0 ;  /* 0x000000150f087225 */ /* 0x000fd000000e040c */
.L_x_5:
[-CC-:B------:R-:W-:Y:S01]  /*0860*/  SHF.R.U64 R25, R8, R0.reuse, R9.reuse ;  /* 0x0000000008197219 */ /* 0x180fe20000001209 */
[----:B------:R-:W0:Y:S01]  /*0870*/  LDC R12, c[0x0][0x618] ;  /* 0x00018600ff0c7b82 */ /* 0x000e220000000800 */
[----:B------:R-:W-:Y:S01]  /*0880*/  SHF.R.U32.HI R7, RZ, R0, R9 ;  /* 0x00000000ff077219 */ /* 0x000fe20000011609 */
[----:B------:R-:W-:Y:S01]  /*0890*/  ULDC UR4, c[0x0][0x150] ;  /* 0x0000540000047ab9 */ /* 0x000fe20000000800 */
[----:B------:R-:W-:Y:S02]  /*08a0*/  IADD3 R11, P0, RZ, -R25, RZ ;  /* 0x80000019ff0b7210 */ /* 0x000fe40007f1e0ff */
[----:B------:R-:W-:Y:S02]  /*08b0*/  I2FP.F32.U32 R0, R6 ;  /* 0x0000000600007245 */ /* 0x000fe40000201000 */
[----:B------:R-:W-:Y:S01]  /*08c0*/  IADD3.X R13, RZ, ~R7, RZ, P0, !PT ;  /* 0x80000007ff0d7210 */ /* 0x000fe200007fe4ff */
[----:B------:R-:W1:Y:S01]  /*08d0*/  LDC.64 R30, c[0x0][0x640] ;  /* 0x00019000ff1e7b82 */ /* 0x000e620000000a00 */
[----:B------:R-:W-:-:S04]  /*08e0*/  IMAD.WIDE.U32 R8, R11, R22, R16 ;  /* 0x000000160b087225 */ /* 0x000fc800078e0010 */
[----:B------:R-:W-:Y:S01]  /*08f0*/  FMUL R0, R0, UR4 ;  /* 0x0000000400007c20 */ /* 0x000fe20008400000 */
[----:B------:R-:W-:Y:S01]  /*0900*/  ULDC UR4, c[0x0][0x154] ;  /* 0x0000550000047ab9 */ /* 0x000fe20000000800 */
[----:B------:R-:W-:Y:S01]  /*0910*/  IMAD R10, R13, R22, RZ ;  /* 0x000000160d0a7224 */ /* 0x000fe200078e02ff */
[----:B------:R-:W2:Y:S03]  /*0920*/  LDC R7, c[0x0][0x144] ;  /* 0x00005100ff077b82 */ /* 0x000ea60000000800 */
[----:B------:R-:W-:Y:S01]  /*0930*/  IMAD R11, R11, R23, R10 ;  /* 0x000000170b0b7224 */ /* 0x000fe200078e020a */
[----:B------:R-:W3:Y:S03]  /*0940*/  F2I.U32.TRUNC.NTZ R0, R0 ;  /* 0x0000000000007305 */ /* 0x000ee6000020f000 */
[----:B------:R-:W-:-:S02]  /*0950*/  IMAD.IADD R9, R9, 0x1, R11 ;  /* 0x0000000109097824 */ /* 0x000fc400078e020b */
[----:B------:R-:W-:Y:S01]  /*0960*/  IMAD.MOV.U32 R11, RZ, RZ, -0x1 ;  /* 0xffffffffff0b7424 */ /* 0x000fe200078e00ff */
[----:B------:R-:W4:Y:S02]  /*0970*/  LDC R24, c[0x0][0x608] ;  /* 0x00018200ff187b82 */ /* 0x000f240000000800 */
[-CC-:B0-----:R-:W-:Y:S02]  /*0980*/  SHF.R.U64 R22, R8, R12.reuse, R9.reuse ;  /* 0x0000000c08167219 */ /* 0x181fe40000001209 */
[----:B------:R-:W-:Y:S02]  /*0990*/  I2FP.F32.U32 R8, R5 ;  /* 0x0000000500087245 */ /* 0x000fe40000201000 */
[----:B------:R-:W-:Y:S02]  /*09a0*/  SHF.R.U32.HI R9, RZ, R12, R9 ;  /* 0x0000000cff097219 */ /* 0x000fe40000011609 */
[----:B------:R-:W0:Y:S01]  /*09b0*/  LDC R28, c[0x0][0x658] ;  /* 0x00019600ff1c7b82 */ /* 0x000e220000000800 */
[----:B-1----:R-:W-:Y:S01]  /*09c0*/  ISETP.NE.U32.AND P0, PT, R30, RZ, PT ;  /* 0x000000ff1e00720c */ /* 0x002fe20003f05070 */
[----:B------:R-:W-:Y:S01]  /*09d0*/  FMUL R8, R8, UR4 ;  /* 0x0000000408087c20 */ /* 0x000fe20008400000 */
[----:B---3--:R-:W-:-:S02]  /*09e0*/  IMAD.MOV R10, RZ, RZ, -R0 ;  /* 0x000000ffff0a7224 */ /* 0x008fc400078e0a00 */
[----:B------:R-:W-:Y:S01]  /*09f0*/  ISETP.NE.AND.EX P0, PT, R31, RZ, PT, P0 ;  /* 0x000000ff1f00720c */ /* 0x000fe20003f05300 */
[----:B------:R1:W3:Y:S02]  /*0a00*/  F2I.U32.TRUNC.NTZ R15, R8 ;  /* 0x00000008000f7305 */ /* 0x0002e4000020f000 */
[----:B------:R-:W1:Y:S01]  /*0a10*/  LDC R20, c[0x0][0x148] ;  /* 0x00005200ff147b82 */ /* 0x000e620000000800 */
[----:B--2---:R-:W-:-:S07]  /*0a20*/  IMAD R0, R7, R10, R6 ;  /* 0x0000000a07007224 */ /* 0x004fce00078e0206 */
[----:B------:R-:W2:Y:S01]  /*0a30*/  LDC R26, c[0x0][0x600] ;  /* 0x00018000ff1a7b82 */ /* 0x000ea20000000800 */
[-CC-:B----4-:R-:W-:Y:S02]  /*0a40*/  SHF.R.U64 R32, R22, R24.reuse, R9.reuse ;  /* 0x0000001816207219 */ /* 0x190fe40000001209 */
[----:B------:R-:W-:Y:S01]  /*0a50*/  SHF.R.U32.HI R7, RZ, R24, R9 ;  /* 0x00000018ff077219 */ /* 0x000fe20000011609 */
[----:B------:R-:W-:-:S04]  /*0a60*/  IMAD.MOV.U32 R9, RZ, RZ, 0x1 ;  /* 0x00000001ff097424 */ /* 0x000fc800078e00ff */
[----:B------:R-:W4:Y:S01]  /*0a70*/  LDC R21, c[0x0][0x648] ;  /* 0x00019200ff157b82 */ /* 0x000f220000000800 */
[-C--:B0-----:R-:W-:Y:S02]  /*0a80*/  SHF.L.U32 R6, R11, R28.reuse, RZ ;  /* 0x0000001c0b067219 */ /* 0x081fe400000006ff */
[--C-:B------:R-:W-:Y:S02]  /*0a90*/  SHF.R.U64 R24, R32, R28, R7.reuse ;  /* 0x0000001c20187219 */ /* 0x100fe40000001207 */
[----:B------:R-:W-:Y:S02]  /*0aa0*/  LOP3.LUT R13, RZ, R6, RZ, 0x33, !PT ;  /* 0x00000006ff0d7212 */ /* 0x000fe400078e33ff */
[-C--:B------:R-:W-:Y:S01]  /*0ab0*/  SHF.R.U32.HI R7, RZ, R28.reuse, R7 ;  /* 0x0000001cff077219 */ /* 0x080fe20000011607 */
[----:B------:R-:W0:Y:S01]  /*0ac0*/  LDC R23, c[0x0][0x638] ;  /* 0x00018e00ff177b82 */ /* 0x000e220000000800 */
[----:B------:R-:W-:Y:S01]  /*0ad0*/  SHF.L.U32 R12, R9, R28, RZ ;  /* 0x0000001c090c7219 */ /* 0x000fe200000006ff */
[----:B------:R-:W-:-:S06]  /*0ae0*/  IMAD.MOV.U32 R6, RZ, RZ, R24 ;  /* 0x000000ffff067224 */ /* 0x000fcc00078e0018 */
[----:B------:R-:W0:Y:S01]  /*0af0*/  LDC R113, c[0x0][0x610] ;  /* 0x00018400ff717b82 */ /* 0x000e220000000800 */
[----:B-1-3--:R-:W-:Y:S05]  /*0b00*/  @!P0 BRA `(.L_x_6) ;  /* 0x0000000000288947 */ /* 0x00afea0003800000 */
[----:B------:R-:W1:Y:S02]  /*0b10*/  LDC R11, c[0x0][0x64c] ;  /* 0x00019300ff0b7b82 */ /* 0x000e640000000800 */
[----:B-1----:R-:W-:-:S05]  /*0b20*/  IADD3 R11, P0, R24, R11, RZ ;  /* 0x0000000b180b7210 */ /* 0x002fca0007f1e0ff */
        /* <DEDUP_REMOVED lines=8> */
.L_x_6:
[----:B----4-:R-:W-:Y:S01]  /*0bb0*/  SHF.R.U64 R6, R6, R21, R7 ;  /* 0x0000001506067219 */ /* 0x010fe20000001207 */
[----:B--2---:R-:W-:Y:S01]  /*0bc0*/  VIADD R7, R26, 0xffffffff ;  /* 0xffffffff1a077836 */ /* 0x004fe20000000000 */
[----:B------:R-:W-:Y:S01]  /*0bd0*/  LOP3.LUT R13, R32, R13, RZ, 0xc0, !PT ;  /* 0x0000000d200d7212 */ /* 0x000fe200078ec0ff */
[----:B------:R-:W-:Y:S01]  /*0be0*/  IMAD.MOV.U32 R19, RZ, RZ, R25 ;  /* 0x000000ffff137224 */ /* 0x000fe200078e0019 */
[----:B------:R-:W-:Y:S01]  /*0bf0*/  IADD3 R15, -R15, RZ, RZ ;  /* 0x000000ff0f0f7210 */ /* 0x000fe20007ffe1ff */
[----:B------:R-:W-:Y:S02]  /*0c00*/  IMAD.MOV R8, RZ, RZ, -R6 ;  /* 0x000000ffff087224 */ /* 0x000fe400078e0a06 */
[----:B------:R-:W-:Y:S01]  /*0c10*/  IMAD R13, R12, R6, R13 ;  /* 0x000000060c0d7224 */ /* 0x000fe200078e020d */
[----:B------:R-:W-:Y:S01]  /*0c20*/  LOP3.LUT R6, R22, R7, RZ, 0xc0, !PT ;  /* 0x0000000716067212 */ /* 0x000fe200078ec0ff */
[----:B------:R-:W-:Y:S02]  /*0c30*/  @P3 IMAD R0, R20, R15, R5 ;  /* 0x0000000f14003224 */ /* 0x000fe400078e0205 */
[----:B0-----:R-:W-:-:S02]  /*0c40*/  IMAD R5, R8, R23, R24 ;  /* 0x0000001708057224 */ /* 0x001fc400078e0218 */
[----:B------:R-:W-:Y:S02]  /*0c50*/  IMAD R113, R13, R113, R0 ;  /* 0x000000710d717224 */ /* 0x000fe400078e0200 */
[----:B------:R-:W-:Y:S02]  /*0c60*/  IMAD R6, R5, R26, R6 ;  /* 0x0000001a05067224 */ /* 0x000fe400078e0206 */
[----:B------:R-:W-:-:S03]  /*0c70*/  IMAD.MOV.U32 R0, RZ, RZ, 0x1 ;  /* 0x00000001ff007424 */ /* 0x000fc600078e00ff */
[----:B------:R-:W-:Y:S02]  /*0c80*/  SEL R101, R6, R113, !P3 ;  /* 0x0000007106657207 */ /* 0x000fe40005800000 */
[----:B------:R-:W-:-:S07]  /*0c90*/  SEL R113, R113, R6, !P3 ;  /* 0x0000000671717207 */ /* 0x000fce0005800000 */
.L_x_4:
[----:B------:R-:W-:-:S08]  /*0ca0*/  NOP ;  /* 0x0000000000007918 */ /* 0x000fd00000000000 */
[----:B------:R-:W0:Y:S02]  /*0cb0*/  USETMAXREG.TRY_ALLOC.CTAPOOL UP0, 0xe8 ;  /* 0x000000e8000079c8 */ /* 0x000e240008000600 */
[----:B0-----:R-:W-:-:S13]  /*0cc0*/  PLOP3.LUT P0, PT, PT, PT, UP0, 0x80, 0x0 ;  /* 0x000000000000781c */ /* 0x001fda0003f0f008 */
[----:B------:R-:W-:Y:S05]  /*0cd0*/  @!P0 BRA `(.L_x_4) ;  /* 0xfffffffc00f08947 */ /* 0x000fea000383ffff */
[----:B------:R-:W-:Y:S01]  /*0ce0*/  ULDC.64 UR4, c[0x0][0x598] ;  /* 0x0001660000047ab9 */ /* 0x000fe20000000a00 */
[----:B------:R-:W-:Y:S01]  /*0cf0*/  ULDC.64 UR36, c[0x0][0x208] ;  /* 0x0000820000247ab9 */ /* 0x000fe20000000a00 */
[----:B------:R-:W-:-:S04]  /*0d00*/  ISETP.NE.U32.AND P0, PT, RZ, UR4, PT ;  /* 0x00000004ff007c0c */ /* 0x000fc8000bf05070 */
[----:B------:R-:W-:-:S13]  /*0d10*/  ISETP.NE.AND.EX P0, PT, RZ, UR5, PT, P0 ;  /* 0x00000005ff007c0c */ /* 0x000fda000bf05300 */
[----:B------:R-:W-:Y:S05]  /*0d20*/  @!P0 BRA `(.L_x_7) ;  /* 0x00000000001c8947 */ /* 0x000fea0003800000 */
[----:B------:R-:W0:Y:S02]  /*0d30*/  LDC.64 R6, c[0x0][0x598] ;  /* 0x00016600ff067b82 */ /* 0x000e240000000a00 */
[----:B0-----:R-:W2:Y:S02]  /*0d40*/  LDG.E.64 R6, desc[UR36][R6.64] ;  /* 0x0000002406067981 */ /* 0x001ea4000c1e1b00 */
[----:B--2---:R-:W-:-:S04]  /*0d50*/  ISETP.NE.U32.AND P0, PT, R6, RZ, PT ;  /* 0x000000ff0600720c */ /* 0x004fc80003f05070 */
[----:B------:R-:W-:-:S13]  /*0d60*/  ISETP.NE.AND.EX P0, PT, R7, RZ, PT, P0 ;  /* 0x000000ff0700720c */ /* 0x000fda0003f05300 */
[----:B------:R-:W-:Y:S05]  /*0d70*/  @!P0 BRA `(.L_x_7) ;  /* 0x0000000000088947 */ /* 0x000fea0003800000 */
[----:B------:R0:W5:Y:S01]  /*0d80*/  LD.E R88, desc[UR36][R6.64] ;  /* 0x0000002406587980 */ /* 0x000162000c101900 */
[----:B------:R-:W-:Y:S05]  /*0d90*/  BRA `(.L_x_8) ;  /* 0x0000000000247947 */ /* 0x000fea0003800000 */
.L_x_7:
[----:B------:R-:W-:Y:S02]  /*0da0*/  ULDC.64 UR4, c[0x0][0x588] ;  /* 0x0001620000047ab9 */ /* 0x000fe40000000a00 */
[----:B------:R-:W-:-:S04]  /*0db0*/  ISETP.NE.U32.AND P0, PT, RZ, UR4, PT ;  /* 0x00000004ff007c0c */ /* 0x000fc8000bf05070 */
[----:B------:R-:W-:-:S13]  /*0dc0*/  ISETP.NE.AND.EX P0, PT, RZ, UR5, PT, P0 ;  /* 0x00000005ff007c0c */ /* 0x000fda000bf05300 */
[----:B------:R-:W-:Y:S05]  /*0dd0*/  @!P0 BRA `(.L_x_9) ;  /* 0x00000000000c8947 */ /* 0x000fea0003800000 */
[----:B------:R-:W0:Y:S02]  /*0de0*/  LDC.64 R88, c[0x0][0x588] ;  /* 0x00016200ff587b82 */ /* 0x000e240000000a00 */
[----:B0-----:R1:W5:Y:S01]  /*0df0*/  LDG.E R88, desc[UR36][R88.64] ;  /* 0x0000002458587981 */ /* 0x001362000c1e1900 */
[----:B------:R-:W-:Y:S05]  /*0e00*/  BRA `(.L_x_8) ;  /* 0x0000000000087947 */ /* 0x000fea0003800000 */
.L_x_9:
[----:B------:R-:W-:Y:S02]  /*0e10*/  ULDC UR4, c[0x0][0x580] ;  /* 0x0001600000047ab9 */ /* 0x000fe40000000800 */
[----:B------:R-:W-:-:S07]  /*0e20*/  IMAD.U32 R88, RZ, RZ, UR4 ;  /* 0x00000004ff587e24 */ /* 0x000fce000f8e00ff */
.L_x_8:
[----:B------:R-:W-:Y:S02]  /*0e30*/  ULDC.64 UR4, c[0x0][0x5a0] ;  /* 0x0001680000047ab9 */ /* 0x000fe40000000a00 */
[----:B------:R-:W-:-:S04]  /*0e40*/  ISETP.NE.U32.AND P0, PT, RZ, UR4, PT ;  /* 0x00000004ff007c0c */ /* 0x000fc8000bf05070 */
[----:B------:R-:W-:-:S13]  /*0e50*/  ISETP.NE.AND.EX P0, PT, RZ, UR5, PT, P0 ;  /* 0x00000005ff007c0c */ /* 0x000fda000bf05300 */
[----:B------:R-:W-:Y:S05]  /*0e60*/  @!P0 BRA `(.L_x_10) ;  /* 0x00000000001c8947 */ /* 0x000fea0003800000 */
[----:B0-----:R-:W0:Y:S02]  /*0e70*/  LDC.64 R6, c[0x0][0x5a0] ;  /* 0x00016800ff067b82 */ /* 0x001e240000000a00 */
[----:B0-----:R-:W2:Y:S02]  /*0e80*/  LDG.E.64 R6, desc[UR36][R6.64] ;  /* 0x0000002406067981 */ /* 0x001ea4000c1e1b00 */
[----:B--2---:R-:W-:-:S04]  /*0e90*/  ISETP.NE.U32.AND P0, PT, R6, RZ, PT ;  /* 0x000000ff0600720c */ /* 0x004fc80003f05070 */
[----:B------:R-:W-:-:S13]  /*0ea0*/  ISETP.NE.AND.EX P0, PT, R7, RZ, PT, P0 ;  /* 0x000000ff0700720c */ /* 0x000fda0003f05300 */
[----:B------:R-:W-:Y:S05]  /*0eb0*/  @!P0 BRA `(.L_x_10) ;  /* 0x0000000000088947 */ /* 0x000fea0003800000 */
[----:B-1----:R0:W5:Y:S01]  /*0ec0*/  LD.E R89, desc[UR36][R6.64] ;  /* 0x0000002406597980 */ /* 0x002162000c101900 */
[----:B------:R-:W-:Y:S05]  /*0ed0*/  BRA `(.L_x_11) ;  /* 0x0000000000247947 */ /* 0x000fea0003800000 */
.L_x_10:
[----:B------:R-:W-:Y:S02]  /*0ee0*/  ULDC.64 UR4, c[0x0][0x590] ;  /* 0x0001640000047ab9 */ /* 0x000fe40000000a00 */
[----:B------:R-:W-:-:S04]  /*0ef0*/  ISETP.NE.U32.AND P0, PT, RZ, UR4, PT ;  /* 0x00000004ff007c0c */ /* 0x000fc8000bf05070 */
[----:B------:R-:W-:-:S13]  /*0f00*/  ISETP.NE.AND.EX P0, PT, RZ, UR5, PT, P0 ;  /* 0x00000005ff007c0c */ /* 0x000fda000bf05300 */
[----:B------:R-:W-:Y:S05]  /*0f10*/  @!P0 BRA `(.L_x_12) ;  /* 0x00000000000c8947 */ /* 0x000fea0003800000 */
[----:B0-----:R-:W1:Y:S02]  /*0f20*/  LDC.64 R6, c[0x0][0x590] ;  /* 0x00016400ff067b82 */ /* 0x001e640000000a00 */
[----:B-1----:R1:W5:Y:S01]  /*0f30*/  LDG.E R89, desc[UR36][R6.64] ;  /* 0x0000002406597981 */ /* 0x002362000c1e1900 */
[----:B------:R-:W-:Y:S05]  /*0f40*/  BRA `(.L_x_11) ;  /* 0x0000000000087947 */ /* 0x000fea0003800000 */
.L_x_12:
[----:B------:R-:W-:Y:S02]  /*0f50*/  ULDC UR4, c[0x0][0x584] ;  /* 0x0001610000047ab9 */ /* 0x000fe40000000800 */
[----:B-1----:R-:W-:-:S07]  /*0f60*/  IMAD.U32 R89, RZ, RZ, UR4 ;  /* 0x00000004ff597e24 */ /* 0x002fce000f8e00ff */
.L_x_11:
[----:B------:R-:W-:-:S13]  /*0f70*/  LOP3.LUT P0, RZ, R0, 0xff, RZ, 0xc0, !PT ;  /* 0x000000ff00ff7812 */ /* 0x000fda000780c0ff */
[----:B------:R-:W-:Y:S05]  /*0f80*/  @!P0 EXIT ;  /* 0x000000000000894d */ /* 0x000fea0003800000 */
[----:B------:R-:W2:Y:S01]  /*0f90*/  LDC R94, c[0x0][0x658] ;  /* 0x00019600ff5e7b82 */ /* 0x000ea20000000800 */
[----:B------:R-:W-:Y:S01]  /*0fa0*/  ULDC.64 UR6, c[0x0][0x288] ;  /* 0x0000a20000067ab9 */ /* 0x000fe20000000a00 */
[----:B------:R-:W-:Y:S01]  /*0fb0*/  LOP3.LUT R14, R14, 0x1, RZ, 0xc0, !PT ;  /* 0x000000010e0e7812 */ /* 0x000fe200078ec0ff */
[----:B------:R-:W-:Y:S01]  /*0fc0*/  UIADD3 UR4, UR7, 0x3f, URZ ;  /* 0x0000003f07047890 */ /* 0x000fe2000fffe03f */
[----:B------:R-:W-:Y:S01]  /*0fd0*/  SHF.R.U32.HI R0, RZ, 0x2, R3 ;  /* 0x00000002ff007819 */ /* 0x000fe20000011603 */
[----:B------:R-:W-:Y:S01]  /*0fe0*/  IMAD.MOV.U32 R9, RZ, RZ, 0x1 ;  /* 0x00000001ff097424 */ /* 0x000fe200078e00ff */
[----:B------:R-:W-:Y:S01]  /*0ff0*/  SHF.R.U32.HI R4, RZ, 0x1, R4 ;  /* 0x00000001ff047819 */ /* 0x000fe20000011604 */
[----:B------:R-:W-:Y:S01]  /*1000*/  USHF.R.S32.HI UR5, URZ, 0x1f, UR4 ;  /* 0x0000001f3f057899 */ /* 0x000fe20008011404 */
[----:B------:R-:W3:Y:S01]  /*1010*/  LDC.64 R90, c[0x0][0x5c8] ;  /* 0x00017200ff5a7b82 */ /* 0x000ee20000000a00 */
[----:B------:R-:W-:Y:S01]  /*1020*/  IMAD.SHL.U32 R5, R14, 0x40, RZ ;  /* 0x000000400e057824 */ /* 0x000fe200078e00ff */
[----:B------:R-:W-:Y:S01]  /*1030*/  LOP3.LUT R0, R0, 0x7, RZ, 0xc0, !PT ;  /* 0x0000000700007812 */ /* 0x000fe200078ec0ff */
[----:B------:R-:W-:Y:S01]  /*1040*/  ULEA.HI UR5, UR5, UR4, URZ, 0x6 ;  /* 0x0000000405057291 */ /* 0x000fe2000f8f303f */
[----:B------:R-:W-:Y:S01]  /*1050*/  LOP3.LUT R23, R4, 0x30, RZ, 0xc0, !PT ;  /* 0x0000003004177812 */ /* 0x000fe200078ec0ff */
[----:B01----:R-:W-:Y:S01]  /*1060*/  IMAD.U32 R6, RZ, RZ, UR6 ;  /* 0x00000006ff067e24 */ /* 0x003fe2000f8e00ff */
[--C-:B------:R-:W-:Y:S01]  /*1070*/  LOP3.LUT R22, R5, 0x40, R0.reuse, 0xe2, !PT ;  /* 0x0000004005167812 */ /* 0x100fe200078ee200 */
[----:B------:R-:W-:Y:S01]  /*1080*/  USHF.R.S32.HI UR43, URZ, 0x6, UR5 ;  /* 0x000000063f2b7899 */ /* 0x000fe20008011405 */
[----:B------:R-:W0:Y:S01]  /*1090*/  LDC R98, c[0x0][0x600] ;  /* 0x00018000ff627b82 */ /* 0x000e220000000800 */
[-C--:B------:R-:W-:Y:S01]  /*10a0*/  IADD3 R5, RZ, -R23.reuse, -R0 ;  /* 0x80000017ff057210 */ /* 0x080fe20007ffe800 */
[----:B------:R-:W-:Y:S01]  /*10b0*/  ULDC UR4, c[0x0][0x284] ;  /* 0x0000a10000047ab9 */ /* 0x000fe20000000800 */
[----:B------:R-:W-:Y:S01]  /*10c0*/  MOV R7, 0xffffffff ;  /* 0xffffffff00077802 */ /* 0x000fe20000000f00 */
[----:B------:R-:W-:Y:S01]  /*10d0*/  UISETP.LT.AND UP0, UPT, UR43, 0x1, UPT ;  /* 0x000000012b00788c */ /* 0x000fe2000bf01270 */
[C---:B------:R-:W-:Y:S01]  /*10e0*/  LOP3.LUT R95, R3.reuse, 0x3, RZ, 0xc0, !PT ;  /* 0x00000003035f7812 */ /* 0x040fe200078ec0ff */
[----:B------:R-:W-:Y:S01]  /*10f0*/  IMAD R5, R14, -0x40, R5 ;  /* 0xffffffc00e057824 */ /* 0x000fe200078e0205 */
[----:B------:R-:W-:Y:S01]  /*1100*/  LOP3.LUT R97, R3, 0x80, RZ, 0xc0, !PT ;  /* 0x0000008003617812 */ /* 0x000fe200078ec0ff */
[----:B------:R-:W-:Y:S01]  /*1110*/  USEL UR44, UR43, 0x1, UP0 ;  /* 0x000000012b2c7887 */ /* 0x000fe20008000000 */
[-C--:B--2---:R-:W-:Y:S01]  /*1120*/  SHF.L.U32 R7, R7, R94.reuse, RZ ;  /* 0x0000005e07077219 */ /* 0x084fe200000006ff */
[----:B------:R-:W-:Y:S01]  /*1130*/  IMAD R95, R95, -0x2, R6 ;  /* 0xfffffffe5f5f7824 */ /* 0x000fe200078e0206 */
[----:B------:R-:W-:Y:S01]  /*1140*/  LOP3.LUT R22, R22, R23, RZ, 0xfc, !PT ;  /* 0x0000001716167212 */ /* 0x000fe200078efcff */
[----:B------:R-:W-:Y:S01]  /*1150*/  IMAD.SHL.U32 R96, R3, 0x2, RZ ;  /* 0x0000000203607824 */ /* 0x000fe200078e00ff */
[----:B------:R-:W-:Y:S01]  /*1160*/  SHF.L.U32 R94, R9, R94, RZ ;  /* 0x0000005e095e7219 */ /* 0x000fe200000006ff */
[----:B------:R-:W-:Y:S01]  /*1170*/  VIADD R100, R5, UR4 ;  /* 0x0000000405647c36 */ /* 0x000fe20008000000 */
[----:B------:R-:W-:Y:S01]  /*1180*/  LOP3.LUT R116, R18, 0x1, RZ, 0xfc, !PT ;  /* 0x0000000112747812 */ /* 0x000fe200078efcff */
[----:B------:R-:W-:Y:S01]  /*1190*/  IMAD.MOV.U32 R23, RZ, RZ, RZ ;  /* 0x000000ffff177224 */ /* 0x000fe200078e00ff */
[C-C-:B---3--:R-:W-:Y:S01]  /*11a0*/  SHF.L.U64.HI R92, R90.reuse, 0x7, R91.reuse ;  /* 0x000000075a5c7819 */ /* 0x148fe2000001025b */
[----:B------:R-:W-:Y:S01]  /*11b0*/  UIADD3 UR44, UR43, -UR44, URZ ;  /* 0x8000002c2b2c7290 */ /* 0x000fe2000fffe03f */
[C---:B------:R-:W-:Y:S01]  /*11c0*/  SHF.L.U64.HI R93, R90.reuse, 0x3, R91 ;  /* 0x000000035a5d7819 */ /* 0x040fe2000001025b */
[C---:B------:R-:W-:Y:S01]  /*11d0*/  IMAD.SHL.U32 R91, R90.reuse, 0x80, RZ ;  /* 0x000000805a5b7824 */ /* 0x040fe200078e00ff */
[----:B------:R-:W-:Y:S01]  /*11e0*/  SHF.R.U32.HI R97, RZ, 0x7, R97 ;  /* 0x00000007ff617819 */ /* 0x000fe20000011661 */
[----:B------:R-:W-:Y:S01]  /*11f0*/  IMAD.SHL.U32 R90, R90, 0x8, RZ ;  /* 0x000000085a5a7824 */ /* 0x000fe200078e00ff */
[----:B------:R-:W-:Y:S01]  /*1200*/  LOP3.LUT R99, RZ, R7, RZ, 0x33, !PT ;  /* 0x00000007ff637212 */ /* 0x000fe200078e33ff */
[----:B0-----:R-:W-:Y:S01]  /*1210*/  VIADD R98, R98, 0xffffffff ;  /* 0xffffffff62627836 */ /* 0x001fe20000000000 */
[----:B------:R-:W-:Y:S01]  /*1220*/  UMOV UR40, URZ ;  /* 0x0000003f00287c82 */ /* 0x000fe20008000000 */
[----:B------:R-:W-:-:S05]  /*1230*/  UMOV UR42, URZ ;  /* 0x0000003f002a7c82 */ /* 0x000fca0008000000 */
.L_x_156:
[----:B0-----:R-:W0:Y:S01]  /*1240*/  SHFL.IDX PT, R0, R97, RZ, 0x1f ;  /* 0x00001fff61007589 */ /* 0x001e2200000e0000 */
[----:B-1----:R-:W1:Y:S01]  /*1250*/  S2UR UR7, SR_CgaCtaId ;  /* 0x00000000000779c3 */ /* 0x002e620000008800 */
[----:B------:R-:W-:Y:S01]  /*1260*/  UMOV UR6, 0x400 ;  /* 0x0000040000067882 */ /* 0x000fe20000000000 */
[----:B0-----:R-:W-:Y:S01]  /*1270*/  R2UR UR4, R0 ;  /* 0x00000000000472ca */ /* 0x001fe200000e0000 */
[----:B-1----:R-:W-:-:S12]  /*1280*/  ULEA UR46, UR7, UR6, 0x18 ;  /* 0x00000006072e7291 */ /* 0x002fd8000f8ec03f */
[----:B------:R-:W-:-:S04]  /*1290*/  ULEA.HI UR5, UR4, UR4, URZ, 0x1 ;  /* 0x0000000404057291 */ /* 0x000fc8000f8f083f */
[----:B------:R-:W-:-:S04]  /*12a0*/  ULOP3.LUT UR5, UR5, 0x7fffe, URZ, 0xc0, !UPT ;  /* 0x0007fffe05057892 */ /* 0x000fc8000f8ec03f */
[----:B------:R-:W-:-:S03]  /*12b0*/  UIADD3 UR5, UR4, -UR5, URZ ;  /* 0x8000000504057290 */ /* 0x000fc6000fffe03f */
[----:B------:R-:W-:Y:S01]  /*12c0*/  ULDC UR4, c[0x0][0x28c] ;  /* 0x0000a30000047ab9 */ /* 0x000fe20000000800 */
[----:B------:R-:W-:Y:S01]  /*12d0*/  ULEA UR5, UR5, UR46, 0xd ;  /* 0x0000002e05057291 */ /* 0x000fe2000f8e683f */
[----:B------:R-:W-:-:S03]  /*12e0*/  ISETP.LT.AND P0, PT, RZ, UR4, PT ;  /* 0x00000004ff007c0c */ /* 0x000fc6000bf01270 */
[----:B------:R-:W-:-:S04]  /*12f0*/  UIADD3 UR5, UR5, 0x180, URZ ;  /* 0x0000018005057890 */ /* 0x000fc8000fffe03f */
[----:B------:R-:W-:-:S04]  /*1300*/  USHF.R.U32.HI UR5, URZ, 0x4, UR5 ;  /* 0x000000043f057899 */ /* 0x000fc80008011605 */
[----:B------:R-:W-:-:S04]  /*1310*/  ULOP3.LUT UR5, UR5, 0x3fff, URZ, 0xc0, !UPT ;  /* 0x00003fff05057892 */ /* 0x000fc8000f8ec03f */
[----:B------:R-:W-:Y:S01]  /*1320*/  ULOP3.LUT UR45, UR5, 0x10000, URZ, 0xfc, !UPT ;  /* 0x00010000052d7892 */ /* 0x000fe2000f8efc3f */
[----:B--234-:R-:W-:Y:S11]  /*1330*/  @P0 BRA `(.L_x_13) ;  /* 0x0000000000400947 */ /* 0x01cff60003800000 */
[----:B------:R-:W-:Y:S01]  /*1340*/  MOV R0, 0x0 ;  /* 0x0000000000007802 */ /* 0x000fe20000000f00 */
[----:B------:R-:W-:Y:S01]  /*1350*/  ULDC.64 UR4, c[0x4][0x68] ;  /* 0x01001a0000047ab9 */ /* 0x000fe20000000a00 */
[----:B------:R-:W-:Y:S01]  /*1360*/  ULDC.64 UR6, c[0x4][0x8] ;  /* 0x0100020000067ab9 */ /* 0x000fe20000000a00 */
[----:B------:R-:W-:Y:S01]  /*1370*/  IMAD.U32 R4, RZ, RZ, UR4 ;  /* 0x00000004ff047e24 */ /* 0x000fe2000f8e00ff */
[----:B------:R0:W1:Y:S01]  /*1380*/  LDC.64 R14, c[0x4][R0] ;  /* 0x01000000000e7b82 */ /* 0x0000620000000a00 */
[----:B------:R-:W-:Y:S01]  /*1390*/  MOV R5, UR5 ;  /* 0x0000000500057c02 */ /* 0x000fe20008000f00 */
[----:B------:R-:W-:Y:S01]  /*13a0*/  ULDC.64 UR4, c[0x4][0x70] ;  /* 0x01001c0000047ab9 */ /* 0x000fe20000000a00 */
[----:B------:R-:W-:Y:S02]  /*13b0*/  IMAD.U32 R10, RZ, RZ, UR6 ;  /* 0x00000006ff0a7e24 */ /* 0x000fe4000f8e00ff */
[----:B------:R-:W-:Y:S02]  /*13c0*/  IMAD.U32 R6, RZ, RZ, UR4 ;  /* 0x00000004ff067e24 */ /* 0x000fe4000f8e00ff */
[----:B------:R-:W-:-:S02]  /*13d0*/  IMAD.U32 R7, RZ, RZ, UR5 ;  /* 0x00000005ff077e24 */ /* 0x000fc4000f8e00ff */
[----:B------:R-:W-:Y:S02]  /*13e0*/  IMAD.U32 R11, RZ, RZ, UR7 ;  /* 0x00000007ff0b7e24 */ /* 0x000fe4000f8e00ff */
[----:B------:R-:W-:Y:S02]  /*13f0*/  IMAD.MOV.U32 R8, RZ, RZ, 0x1e1 ;  /* 0x000001e1ff087424 */ /* 0x000fe400078e00ff */
[----:B------:R-:W-:Y:S02]  /*1400*/  IMAD.MOV.U32 R12, RZ, RZ, 0x1 ;  /* 0x00000001ff0c7424 */ /* 0x000fe400078e00ff */
[----:B0-----:R-:W-:-:S07]  /*1410*/  IMAD.MOV.U32 R13, RZ, RZ, RZ ;  /* 0x000000ffff0d7224 */ /* 0x001fce00078e00ff */
[----:B------:R-:W-:-:S07]  /*1420*/  LEPC R20, `(.L_x_13) ;  /* 0x000000001014794e */ /* 0x000fce0000000000 */
[----:B-1---5:R-:W-:Y:S05]  /*1430*/  CALL.ABS.NOINC R14 ;  /* 0x000000000e007343 */ /* 0x022fea0003c00000 */
.L_x_13:
[----:B------:R-:W-:-:S13]  /*1440*/  ISETP.NE.AND P0, PT, R116, 0x3, PT ;  /* 0x000000037400780c */ /* 0x000fda0003f05270 */
[----:B------:R-:W-:Y:S05]  /*1450*/  @!P0 BRA `(.L_x_14) ;  /* 0x0000000000048947 */ /* 0x000fea0003800000 */
[----:B------:R-:W-:Y:S01]  /*1460*/  BPT.TRAP 0x1 ;  /* 0x000000040000795c */ /* 0x000fe20000300000 */
.L_x_14:
[----:B------:R-:W-:Y:S01]  /*1470*/  IMAD.U32 R3, RZ, RZ, UR42 ;  /* 0x0000002aff037e24 */ /* 0x000fe2000f8e00ff */
[----:B------:R-:W-:-:S04]  /*1480*/  MOV R0, UR40 ;  /* 0x0000002800007c02 */ /* 0x000fc80008000f00 */
[----:B------:R-:W-:Y:S02]  /*1490*/  LEA R3, R3, UR46, 0x3 ;  /* 0x0000002e03037c11 */ /* 0x000fe4000f8e18ff */
[----:B------:R-:W-:-:S04]  /*14a0*/  SHF.L.U32 R0, R0, 0x1f, RZ ;  /* 0x0000001f00007819 */ /* 0x000fc800000006ff */
[----:B------:R0:W1:Y:S01]  /*14b0*/  SYNCS.PHASECHK.TRANS64.TRYWAIT P1, [R3+URZ], R0 ;  /* 0x00000000030075a7 */ /* 0x000062000802017f */
[----:B------:R-:W-:Y:S05]  /*14c0*/  @!P0 BRA `(.L_x_15) ;  /* 0x0000000000048947 */ /* 0x000fea0003800000 */
[----:B------:R-:W-:Y:S01]  /*14d0*/  BPT.TRAP 0x1 ;  /* 0x000000040000795c */ /* 0x000fe20000300000 */
.L_x_15:
[----:B------:R-:W-:-:S05]  /*14e0*/  IMAD.U32 R4, RZ, RZ, UR44 ;  /* 0x0000002cff047e24 */ /* 0x000fca000f8e00ff */
[----:B------:R-:W-:Y:S01]  /*14f0*/  ISETP.GE.AND P2, PT, R4, 0x1, PT ;  /* 0x000000010400780c */ /* 0x000fe20003f46270 */
[----:B-1----:R-:W-:-:S12]  /*1500*/  @P1 BRA `(.L_x_16) ;  /* 0x0000000000081947 */ /* 0x002fd80003800000 */
[----:B------:R-:W1:Y:S02]  /*1510*/  SYNCS.PHASECHK.TRANS64.TRYWAIT P1, [R3+URZ], R0 ;  /* 0x00000000030075a7 */ /* 0x000e64000802017f */
[----:B-1----:R-:W-:Y:S05]  /*1520*/  @!P1 BRA `(.L_x_17) ;  /* 0x0000006c00709947 */ /* 0x002fea0003800000 */
.L_x_16:
[----:B------:R-:W-:Y:S05]  /*1530*/  WARPSYNC.ALL ;  /* 0x0000000000007948 */ /* 0x000fea0003800000 */
[----:B------:R-:W-:Y:S01]  /*1540*/  UIADD3 UR4, UR46, 0x60180, URZ ;  /* 0x000601802e047890 */ /* 0x000fe2000fffe03f */
[----:B------:R-:W-:Y:S01]  /*1550*/  WARPGROUP.ARRIVE ;  /* 0x00000000000079c5 */ /* 0x000fe20000000000 */
[----:B------:R-:W-:Y:S02]  /*1560*/  ULEA UR6, UR42, UR45, 0xc ;  /* 0x0000002d2a067291 */ /* 0x000fe4000f8e603f */
[----:B------:R-:W-:Y:S01]  /*1570*/  USHF.R.U32.HI UR4, URZ, 0x4, UR4 ;  /* 0x000000043f047899 */ /* 0x000fe20008011604 */
[----:B------:R-:W-:Y:S01]  /*1580*/  UMOV UR13, 0x40000040 ;  /* 0x40000040000d7882 */ /* 0x000fe20000000000 */
[----:B------:R-:W-:-:S02]  /*1590*/  UMOV UR15, 0x40000040 ;  /* 0x40000040000f7882 */ /* 0x000fc40000000000 */
[----:B------:R-:W-:Y:S01]  /*15a0*/  ULOP3.LUT UR4, UR4, 0x3fff, URZ, 0xc0, !UPT ;  /* 0x00003fff04047892 */ /* 0x000fe2000f8ec03f */
[----:B------:R-:W-:Y:S01]  /*15b0*/  UMOV UR12, UR6 ;  /* 0x00000006000c7c82 */ /* 0x000fe20008000000 */
[----:B------:R-:W-:Y:S02]  /*15c0*/  UIADD3 UR5, UR6, 0x400, URZ ;  /* 0x0000040006057890 */ /* 0x000fe4000fffe03f */
[----:B------:R-:W-:Y:S02]  /*15d0*/  ULOP3.LUT UR8, UR4, 0x10000, URZ, 0xfc, !UPT ;  /* 0x0001000004087892 */ /* 0x000fe4000f8efc3f */
[----:B------:R-:W-:Y:S02]  /*15e0*/  UIADD3 UR7, UR6, 0x806, URZ ;  /* 0x0000080606077890 */ /* 0x000fe4000fffe03f */
[----:B------:R-:W-:Y:S02]  /*15f0*/  ULEA UR4, UR42, UR8, 0xa ;  /* 0x000000082a047291 */ /* 0x000fe4000f8e503f */
[----:B------:R-:W-:-:S02]  /*1600*/  UIADD3 UR10, UR6, 0xc06, URZ ;  /* 0x00000c06060a7890 */ /* 0x000fc4000fffe03f */
[----:B------:R-:W-:-:S03]  /*1610*/  UIADD3 UR9, UR4, 0x206, URZ ;  /* 0x0000020604097890 */ /* 0x000fc6000fffe03f */
[----:B------:R-:W-:Y:S02]  /*1620*/  UMOV UR14, UR4 ;  /* 0x00000004000e7c82 */ /* 0x000fe40008000000 */
[----:B------:R-:W-:Y:S01]  /*1630*/  HGMMA.64x64x8.F32.TF32 R56, gdesc[UR12], RZ, !UPT, gsb0 ;  /* 0x04e000000c3879f0 */ /* 0x000fe2000c0028ff */
[----:B------:R-:W-:Y:S01]  /*1640*/  UMOV UR12, UR5 ;  /* 0x00000005000c7c82 */ /* 0x000fe20008000000 */
[----:B------:R-:W-:Y:S01]  /*1650*/  UMOV UR13, 0x40000040 ;  /* 0x40000040000d7882 */ /* 0x000fe20000000000 */
[----:B------:R-:W-:Y:S01]  /*1660*/  UIADD3 UR5, UR6, 0x402, URZ ;  /* 0x0000040206057890 */ /* 0x000fe2000fffe03f */
[----:B------:R-:W-:Y:S02]  /*1670*/  WARPGROUP.DEPBAR.LE gsb0, 0x0 ;  /* 0x00008000000079c5 */ /* 0x000fe40000010000 */
[----:B------:R-:W-:-:S06]  /*1680*/  WARPGROUP.ARRIVE ;  /* 0x00000000000079c5 */ /* 0x000fcc0000000000 */
[----:B------:R-:W-:Y:S01]  /*1690*/  HGMMA.64x64x8.F32.TF32 R24, gdesc[UR12], RZ, !UPT, gsb0 ;  /* 0x04e000000c1879f0 */ /* 0x000fe2000c0028ff */
[----:B------:R-:W-:Y:S02]  /*16a0*/  UIADD3 UR12, UR6, 0x2, URZ ;  /* 0x00000002060c7890 */ /* 0x000fe4000fffe03f */
[----:B------:R-:W-:Y:S01]  /*16b0*/  UIADD3 UR14, UR4, 0x2, URZ ;  /* 0x00000002040e7890 */ /* 0x000fe2000fffe03f */
[----:B------:R-:W-:Y:S01]  /*16c0*/  UMOV UR13, 0x40000040 ;  /* 0x40000040000d7882 */ /* 0x000fe20000000000 */
[----:B------:R-:W-:Y:S01]  /*16d0*/  UMOV UR15, 0x40000040 ;  /* 0x40000040000f7882 */ /* 0x000fe20000000000 */
[----:B------:R-:W-:Y:S02]  /*16e0*/  WARPGROUP.DEPBAR.LE gsb0, 0x0 ;  /* 0x00008000000079c5 */ /* 0x000fe40000010000 */
[----:B------:R-:W-:-:S06]  /*16f0*/  WARPGROUP.ARRIVE ;  /* 0x00000000000079c5 */ /* 0x000fcc0000000000 */
[----:B------:R-:W-:Y:S01]  /*1700*/  HGMMA.64x64x8.F32.TF32 R56, gdesc[UR12], R56, gsb0 ;  /* 0x04e000000c3879f0 */ /* 0x000fe20008002838 */
[----:B------:R-:W-:Y:S01]  /*1710*/  UMOV UR12, UR5 ;  /* 0x00000005000c7c82 */ /* 0x000fe20008000000 */
[----:B------:R-:W-:Y:S01]  /*1720*/  UMOV UR13, 0x40000040 ;  /* 0x40000040000d7882 */ /* 0x000fe20000000000 */
[----:B------:R-:W-:Y:S01]  /*1730*/  UIADD3 UR5, UR6, 0x404, URZ ;  /* 0x0000040406057890 */ /* 0x000fe2000fffe03f */
[----:B------:R-:W-:Y:S02]  /*1740*/  WARPGROUP.DEPBAR.LE gsb0, 0x0 ;  /* 0x00008000000079c5 */ /* 0x000fe40000010000 */
[----:B------:R-:W-:-:S06]  /*1750*/  WARPGROUP.ARRIVE ;  /* 0x00000000000079c5 */ /* 0x000fcc0000000000 */
[----:B------:R-:W-:Y:S01]  /*1760*/  HGMMA.64x64x8.F32.TF32 R24, gdesc[UR12], R24, gsb0 ;  /* 0x04e000000c1879f0 */ /* 0x000fe20008002818 */
        /* <DEDUP_REMOVED lines=56> */
[----:B------:R-:W-:Y:S01]  /*1af0*/  UMOV UR4, UR7 ;  /* 0x0000000700047c82 */ /* 0x000fe20008000000 */
[----:B------:R-:W-:Y:S01]  /*1b00*/  UMOV UR6, UR9 ;  /* 0x0000000900067c82 */ /* 0x000fe20008000000 */
[----:B------:R-:W-:Y:S01]  /*1b10*/  UMOV UR7, 0x40000040 ;  /* 0x4000004000077882 */ /* 0x000fe20000000000 */
[----:B------:R-:W-:Y:S02]  /*1b20*/  WARPGROUP.DEPBAR.LE gsb0, 0x0 ;  /* 0x00008000000079c5 */ /* 0x000fe40000010000 */
[----:B------:R-:W-:-:S06]  /*1b30*/  WARPGROUP.ARRIVE ;  /* 0x00000000000079c5 */ /* 0x000fcc0000000000 */
[----:B------:R-:W-:Y:S01]  /*1b40*/  HGMMA.64x64x8.F32.TF32 R56, gdesc[UR12], R56, gsb0 ;  /* 0x04e000000c3879f0 */ /* 0x000fe20008002838 */
[----:B------:R-:W-:Y:S01]  /*1b50*/  UMOV UR12, UR5 ;  /* 0x00000005000c7c82 */ /* 0x000fe20008000000 */
[----:B------:R-:W-:Y:S01]  /*1b60*/  UMOV UR13, 0x40000040 ;  /* 0x40000040000d7882 */ /* 0x000fe20000000000 */
[----:B------:R-:W-:Y:S01]  /*1b70*/  UMOV UR5, 0x40000040 ;  /* 0x4000004000057882 */ /* 0x000fe20000000000 */
[----:B------:R-:W-:Y:S02]  /*1b80*/  WARPGROUP.DEPBAR.LE gsb0, 0x0 ;  /* 0x00008000000079c5 */ /* 0x000fe40000010000 */
[----:B------:R-:W-:-:S06]  /*1b90*/  WARPGROUP.ARRIVE ;  /* 0x00000000000079c5 */ /* 0x000fcc0000000000 */
[----:B------:R-:W-:Y:S03]  /*1ba0*/  HGMMA.64x64x8.F32.TF32 R24, gdesc[UR12], R24, gsb0 ;  /* 0x04e000000c1879f0 */ /* 0x000fe60008002818 */
[----:B------:R-:W-:Y:S02]  /*1bb0*/  WARPGROUP.DEPBAR.LE gsb0, 0x0 ;  /* 0x00008000000079c5 */ /* 0x000fe40000010000 */
[----:B------:R-:W-:-:S06]  /*1bc0*/  WARPGROUP.ARRIVE ;  /* 0x00000000000079c5 */ /* 0x000fcc0000000000 */
[----:B------:R-:W-:Y:S01]  /*1bd0*/  HGMMA.64x64x8.F32.TF32 R56, gdesc[UR4], R56, gsb0 ;  /* 0x04e00000043879f0 */ /* 0x000fe20008002838 */
[----:B------:R-:W-:Y:S01]  /*1be0*/  UMOV UR4, UR10 ;  /* 0x0000000a00047c82 */ /* 0x000fe20008000000 */
[----:B------:R-:W-:Y:S01]  /*1bf0*/  UMOV UR5, 0x40000040 ;  /* 0x4000004000057882 */ /* 0x000fe20000000000 */
[----:B------:R-:W-:Y:S02]  /*1c00*/  WARPGROUP.DEPBAR.LE gsb0, 0x0 ;  /* 0x00008000000079c5 */ /* 0x000fe40000010000 */
[----:B------:R-:W-:-:S06]  /*1c10*/  WARPGROUP.ARRIVE ;  /* 0x00000000000079c5 */ /* 0x000fcc0000000000 */
[----:B------:R-:W-:Y:S03]  /*1c20*/  HGMMA.64x64x8.F32.TF32 R24, gdesc[UR4], R24, gsb0 ;  /* 0x04e00000041879f0 */ /* 0x000fe60008002818 */
[----:B------:R-:W-:Y:S02]  /*1c30*/  WARPGROUP.DEPBAR.LE gsb0, 0x0 ;  /* 0x00008000000079c5 */ /* 0x000fe40000010000 */
[----:B------:R-:W-:Y:S05]  /*1c40*/  @!P2 BRA `(.L_x_18) ;  /* 0x00000008004ca947 */ /* 0x000fea0003800000 */
[----:B------:R-:W-:Y:S01]  /*1c50*/  UIADD3 UR13, UR42, 0x1, URZ ;  /* 0x000000012a0d7890 */ /* 0x000fe2000fffe03f */
[----:B01----:R-:W-:Y:S01]  /*1c60*/  IMAD.U32 R0, RZ, RZ, UR44 ;  /* 0x0000002cff007e24 */ /* 0x003fe2000f8e00ff */
[----:B------:R-:W-:Y:S02]  /*1c70*/  UMOV UR9, UR42 ;  /* 0x0000002a00097c82 */ /* 0x000fe40008000000 */
[----:B------:R-:W-:-:S04]  /*1c80*/  UISETP.NE.AND UP0, UPT, UR13, 0x6, UPT ;  /* 0x000000060d00788c */ /* 0x000fc8000bf05270 */
[----:B------:R-:W-:Y:S02]  /*1c90*/  USEL UR4, URZ, 0x1, UP0 ;  /* 0x000000013f047887 */ /* 0x000fe40008000000 */
[----:B------:R-:W-:Y:S02]  /*1ca0*/  USEL UR13, UR13, URZ, UP0 ;  /* 0x0000003f0d0d7287 */ /* 0x000fe40008000000 */
[----:B------:R-:W-:-:S06]  /*1cb0*/  ULOP3.LUT UR4, UR40, UR4, URZ, 0x3c, !UPT ;  /* 0x0000000428047292 */ /* 0x000fcc000f8e3c3f */
[----:B------:R-:W-:-:S07]  /*1cc0*/  IMAD.U32 R5, RZ, RZ, UR4 ;  /* 0x00000004ff057e24 */ /* 0x000fce000f8e00ff */
.L_x_25:
[----:B01----:R-:W-:Y:S05]  /*1cd0*/  @!P0 BRA `(.L_x_19) ;  /* 0x0000000000048947 */ /* 0x003fea0003800000 */
[----:B------:R-:W-:Y:S01]  /*1ce0*/  BPT.TRAP 0x1 ;  /* 0x000000040000795c */ /* 0x000fe20000300000 */
.L_x_19:
[----:B------:R-:W0:Y:S01]  /*1cf0*/  S2UR UR4, SR_CgaCtaId ;  /* 0x00000000000479c3 */ /* 0x000e220000008800 */
[----:B------:R-:W-:Y:S01]  /*1d00*/  UMOV UR10, 0x400 ;  /* 0x00000400000a7882 */ /* 0x000fe20000000000 */
[----:B------:R-:W-:Y:S01]  /*1d10*/  SHF.L.U32 R3, R5, 0x1f, RZ ;  /* 0x0000001f05037819 */ /* 0x000fe200000006ff */
[----:B0-----:R-:W-:-:S04]  /*1d20*/  ULEA UR10, UR4, UR10, 0x18 ;  /* 0x0000000a040a7291 */ /* 0x001fc8000f8ec03f */
[----:B------:R-:W-:-:S09]  /*1d30*/  ULEA UR4, UR13, UR10, 0x3 ;  /* 0x0000000a0d047291 */ /* 0x000fd2000f8e183f */
[----:B------:R0:W1:Y:S01]  /*1d40*/  SYNCS.PHASECHK.TRANS64.TRYWAIT P1, [UR4], R3 ;  /* 0x00000003ff0075a7 */ /* 0x0000620008020144 */
[----:B------:R-:W-:Y:S05]  /*1d50*/  @!P0 BRA `(.L_x_20) ;  /* 0x0000000000048947 */ /* 0x000fea0003800000 */
[----:B------:R-:W-:Y:S01]  /*1d60*/  BPT.TRAP 0x1 ;  /* 0x000000040000795c */ /* 0x000fe20000300000 */
.L_x_20:
[----:B-1----:R-:W-:Y:S05]  /*1d70*/  @P1 BRA `(.L_x_21) ;  /* 0x0000000000081947 */ /* 0x002fea0003800000 */
[----:B------:R-:W1:Y:S02]  /*1d80*/  SYNCS.PHASECHK.TRANS64.TRYWAIT P1, [UR4], R3 ;  /* 0x00000003ff0075a7 */ /* 0x000e640008020144 */
[----:B-1----:R-:W-:Y:S05]  /*1d90*/  @!P1 BRA `(.L_x_22) ;  /* 0x0000006400689947 */ /* 0x002fea0003800000 */
.L_x_21:
[----:B------:R-:W-:Y:S01]  /*1da0*/  ULEA UR12, UR13, UR8, 0xa ;  /* 0x000000080d0c7291 */ /* 0x000fe2000f8e503f */
[----:B------:R-:W-:Y:S01]  /*1db0*/  WARPGROUP.ARRIVE ;  /* 0x00000000000079c5 */ /* 0x000fe20000000000 */
[----:B------:R-:W-:Y:S01]  /*1dc0*/  ULEA UR11, UR13, UR45, 0xc ;  /* 0x0000002d0d0b7291 */ /* 0x000fe2000f8e603f */
[----:B------:R-:W-:Y:S01]  /*1dd0*/  UMOV UR7, 0x40000040 ;  /* 0x4000004000077882 */ /* 0x000fe20000000000 */
[----:B------:R-:W-:Y:S02]  /*1de0*/  UMOV UR5, 0x40000040 ;  /* 0x4000004000057882 */ /* 0x000fe40000000000 */
[----:B------:R-:W-:Y:S01]  /*1df0*/  UIADD3 UR14, UR11, 0x400, URZ ;  /* 0x000004000b0e7890 */ /* 0x000fe2000fffe03f */
[----:B------:R-:W-:Y:S02]  /*1e00*/  UMOV UR6, UR12 ;  /* 0x0000000c00067c82 */ /* 0x000fe40008000000 */
[----:B------:R-:W-:Y:S02]  /*1e10*/  UMOV UR4, UR11 ;  /* 0x0000000b00047c82 */ /* 0x000fe40008000000 */
[----:B------:R-:W-:Y:S01]  /*1e20*/  HGMMA.64x64x8.F32.TF32 R56, gdesc[UR4], R56, gsb0 ;  /* 0x04e00000043879f0 */ /* 0x000fe20008002838 */
[----:B------:R-:W-:Y:S01]  /*1e30*/  UMOV UR5, 0x40000040 ;  /* 0x4000004000057882 */ /* 0x000fe20000000000 */
[----:B------:R-:W-:Y:S01]  /*1e40*/  UMOV UR4, UR14 ;  /* 0x0000000e00047c82 */ /* 0x000fe20008000000 */
[----:B------:R-:W-:Y:S01]  /*1e50*/  UIADD3 UR14, UR11, 0x402, URZ ;  /* 0x000004020b0e7890 */ /* 0x000fe2000fffe03f */
[----:B------:R-:W-:-:S02]  /*1e60*/  WARPGROUP.DEPBAR.LE gsb0, 0x0 ;  /* 0x00008000000079c5 */ /* 0x000fc40000010000 */
        /* <DEDUP_REMOVED lines=76> */
[----:B------:R-:W-:Y:S02]  /*2330*/  WARPGROUP.DEPBAR.LE gsb0, 0x0 ;  /* 0x00008000000079c5 */ /* 0x000fe40000010000 */
[----:B------:R-:W-:-:S06]  /*2340*/  WARPGROUP.ARRIVE ;  /* 0x00000000000079c5 */ /* 0x000fcc0000000000 */
[----:B------:R-:W-:Y:S01]  /*2350*/  HGMMA.64x64x8.F32.TF32 R24, gdesc[UR4], R24, gsb0 ;  /* 0x04e00000041879f0 */ /* 0x000fe20008002818 */
[----:B------:R-:W-:Y:S02]  /*2360*/  UIADD3 UR6, UR12, 0x206, URZ ;  /* 0x000002060c067890 */ /* 0x000fe4000fffe03f */
[----:B------:R-:W-:Y:S01]  /*2370*/  UIADD3 UR4, UR11, 0x806, URZ ;  /* 0x000008060b047890 */ /* 0x000fe2000fffe03f */
[----:B------:R-:W-:Y:S01]  /*2380*/  UMOV UR7, 0x40000040 ;  /* 0x4000004000077882 */ /* 0x000fe20000000000 */
[----:B------:R-:W-:Y:S01]  /*2390*/  UMOV UR5, 0x40000040 ;  /* 0x4000004000057882 */ /* 0x000fe20000000000 */
[----:B------:R-:W-:Y:S01]  /*23a0*/  UIADD3 UR11, UR11, 0xc06, URZ ;  /* 0x00000c060b0b7890 */ /* 0x000fe2000fffe03f */
        /* <DEDUP_REMOVED lines=10> */
[----:B------:R-:W-:Y:S01]  /*2450*/  BPT.TRAP 0x1 ;  /* 0x000000040000795c */ /* 0x000fe20000300000 */
.L_x_23:
[----:B------:R-:W-:Y:S01]  /*2460*/  ULEA UR10, UR9, UR10, 0x3 ;  /* 0x0000000a090a7291 */ /* 0x000fe2000f8e183f */
[----:B------:R-:W-:-:S03]  /*2470*/  ISETP.GT.U32.AND P1, PT, R18, 0x1, PT ;  /* 0x000000011200780c */ /* 0x000fc60003f24070 */
[----:B------:R-:W-:-:S04]  /*2480*/  UIADD3 UR10, UR10, 0x30, URZ ;  /* 0x000000300a0a7890 */ /* 0x000fc8000fffe03f */
[----:B------:R-:W-:-:S09]  /*2490*/  UPRMT UR10, URZ, 0x654, UR10 ;  /* 0x000006543f0a7896 */ /* 0x000fd2000800000a */
[----:B------:R-:W-:Y:S01]  /*24a0*/  SYNCS.ARRIVE.TRANS64.RED.A1T0 RZ, [UR10], RZ ;  /* 0x000000ffffff79a7 */ /* 0x000fe2000810040a */
[----:B------:R-:W-:Y:S05]  /*24b0*/  @P1 BRA `(.L_x_24) ;  /* 0x0000000000041947 */ /* 0x000fea0003800000 */
[----:B------:R-:W-:Y:S01]  /*24c0*/  BPT.TRAP 0x1 ;  /* 0x000000040000795c */ /* 0x000fe20000300000 */
.L_x_24:
[----:B------:R-:W-:Y:S01]  /*24d0*/  UIADD3 UR13, UR13, 0x1, URZ ;  /* 0x000000010d0d7890 */ /* 0x000fe2000fffe03f */
[C---:B------:R-:W-:Y:S01]  /*24e0*/  ISETP.GT.AND P1, PT, R0.reuse, 0x1, PT ;  /* 0x000000010000780c */ /* 0x040fe20003f24270 */
[----:B------:R-:W-:Y:S01]  /*24f0*/  UIADD3 UR9, UR9, 0x1, URZ ;  /* 0x0000000109097890 */ /* 0x000fe2000fffe03f */
[----:B------:R-:W-:Y:S01]  /*2500*/  VIADD R0, R0, 0xffffffff ;  /* 0xffffffff00007836 */ /* 0x000fe20000000000 */
[----:B------:R-:W-:Y:S02]  /*2510*/  UISETP.NE.AND UP0, UPT, UR13, 0x6, UPT ;  /* 0x000000060d00788c */ /* 0x000fe4000bf05270 */
[----:B------:R-:W-:Y:S02]  /*2520*/  UISETP.NE.AND UP1, UPT, UR9, 0x6, UPT ;  /* 0x000000060900788c */ /* 0x000fe4000bf25270 */
[----:B------:R-:W-:Y:S02]  /*2530*/  USEL UR4, URZ, 0x1, UP0 ;  /* 0x000000013f047887 */ /* 0x000fe40008000000 */
[----:B------:R-:W-:-:S02]  /*2540*/  USEL UR13, UR13, URZ, UP0 ;  /* 0x0000003f0d0d7287 */ /* 0x000fc40008000000 */
[----:B------:R-:W-:Y:S02]  /*2550*/  USEL UR9, UR9, URZ, UP1 ;  /* 0x0000003f09097287 */ /* 0x000fe40008800000 */
[----:B------:R-:W-:Y:S01]  /*2560*/  LOP3.LUT R5, R5, UR4, RZ, 0x3c, !PT ;  /* 0x0000000405057c12 */ /* 0x000fe2000f8e3cff */
[----:B------:R-:W-:Y:S09]  /*2570*/  @P1 BRA `(.L_x_25) ;  /* 0xfffffff400d41947 */ /* 0x000ff2000383ffff */
.L_x_18:
[----:B01----:R-:W0:Y:S02]  /*2580*/  LDC R0, c[0x0][0x28c] ;  /* 0x0000a300ff007b82 */ /* 0x003e240000000800 */
[----:B0-----:R-:W-:-:S13]  /*2590*/  ISETP.GE.AND P1, PT, R0, 0x1, PT ;  /* 0x000000010000780c */ /* 0x001fda0003f26270 */
[----:B------:R-:W-:Y:S05]  /*25a0*/  @!P1 BRA `(.L_x_26) ;  /* 0x0000000000409947 */ /* 0x000fea0003800000 */
[----:B------:R-:W-:Y:S05]  /*25b0*/  @!P0 BRA `(.L_x_27) ;  /* 0x0000000000048947 */ /* 0x000fea0003800000 */
[----:B------:R-:W-:Y:S01]  /*25c0*/  BPT.TRAP 0x1 ;  /* 0x000000040000795c */ /* 0x000fe20000300000 */
.L_x_27:
[----:B------:R-:W0:Y:S01]  /*25d0*/  S2UR UR7, SR_CgaCtaId ;  /* 0x00000000000779c3 */ /* 0x000e220000008800 */
[----:B------:R-:W-:Y:S01]  /*25e0*/  UIADD3 UR6, UR44, UR42, URZ ;  /* 0x0000002a2c067290 */ /* 0x000fe2000fffe03f */
[----:B------:R-:W-:-:S03]  /*25f0*/  ISETP.GT.U32.AND P0, PT, R18, 0x1, PT ;  /* 0x000000011200780c */ /* 0x000fc60003f04070 */
[----:B------:R-:W-:-:S04]  /*2600*/  UIMAD.WIDE.U32 UR4, UR6, -0x55555555, URZ ;  /* 0xaaaaaaab060478a5 */ /* 0x000fc8000f8e003f */
[----:B------:R-:W-:-:S03]  /*2610*/  USHF.R.U32.HI UR4, URZ, 0x2, UR5 ;  /* 0x000000023f047899 */ /* 0x000fc60008011605 */
[----:B------:R-:W-:Y:S01]  /*2620*/  UMOV UR5, 0x400 ;  /* 0x0000040000057882 */ /* 0x000fe20000000000 */
[----:B------:R-:W-:Y:S02]  /*2630*/  UIMAD UR6, UR4, -0x6, UR6 ;  /* 0xfffffffa040678a4 */ /* 0x000fe4000f8e0206 */
[----:B0-----:R-:W-:-:S04]  /*2640*/  ULEA UR5, UR7, UR5, 0x18 ;  /* 0x0000000507057291 */ /* 0x001fc8000f8ec03f */
[----:B------:R-:W-:-:S04]  /*2650*/  ULEA UR6, UR6, UR5, 0x3 ;  /* 0x0000000506067291 */ /* 0x000fc8000f8e183f */
[----:B------:R-:W-:-:S04]  /*2660*/  UIADD3 UR6, UR6, 0x30, URZ ;  /* 0x0000003006067890 */ /* 0x000fc8000fffe03f */
[----:B------:R-:W-:-:S09]  /*2670*/  UPRMT UR6, URZ, 0x654, UR6 ;  /* 0x000006543f067896 */ /* 0x000fd20008000006 */
[----:B------:R-:W-:Y:S01]  /*2680*/  SYNCS.ARRIVE.TRANS64.RED.A1T0 RZ, [UR6], RZ ;  /* 0x000000ffffff79a7 */ /* 0x000fe20008100406 */
[----:B------:R-:W-:Y:S05]  /*2690*/  @P0 BRA `(.L_x_26) ;  /* 0x0000000000040947 */ /* 0x000fea0003800000 */
[----:B------:R-:W-:Y:S01]  /*26a0*/  BPT.TRAP 0x1 ;  /* 0x000000040000795c */ /* 0x000fe20000300000 */
.L_x_26:
[----:B------:R-:W-:Y:S01]  /*26b0*/  IMAD.SHL.U32 R101, R101, 0x40, RZ ;  /* 0x0000004065657824 */ /* 0x000fe200078e00ff */
[----:B------:R-:W-:Y:S01]  /*26c0*/  UIADD3 UR42, UR43, UR42, URZ ;  /* 0x0000002a2b2a7290 */ /* 0x000fe2000fffe03f */
[----:B------:R-:W-:Y:S01]  /*26d0*/  SHF.R.S32.HI R9, RZ, 0x1f, R19 ;  /* 0x0000001fff097819 */ /* 0x000fe20000011413 */
[----:B------:R-:W-:Y:S01]  /*26e0*/  UISETP.GE.U32.AND UP1, UPT, UR43, 0x6, UPT ;  /* 0x000000062b00788c */ /* 0x000fe2000bf26070 */
[----:B------:R-:W-:Y:S01]  /*26f0*/  IMAD.SHL.U32 R3, R113, 0x100, RZ ;  /* 0x0000010071037824 */ /* 0x000fe200078e00ff */
[----:B------:R-:W-:Y:S01]  /*2700*/  ULDC UR7, c[0x0][0x288] ;  /* 0x0000a20000077ab9 */ /* 0x000fe20000000800 */
[C---:B------:R-:W-:Y:S01]  /*2710*/  LOP3.LUT R102, R101.reuse, 0x6, R96, 0xf8, !PT ;  /* 0x0000000665667812 */ /* 0x040fe200078ef860 */
[----:B------:R-:W-:Y:S01]  /*2720*/  UISETP.GT.U32.AND UP0, UPT, UR42, 0x5, UPT ;  /* 0x000000052a00788c */ /* 0x000fe2000bf04070 */
[----:B------:R-:W-:Y:S01]  /*2730*/  ISETP.GE.AND P0, PT, R101, UR7, PT ;  /* 0x0000000765007c0c */ /* 0x000fe2000bf06270 */
[----:B------:R-:W-:Y:S01]  /*2740*/  ULDC.64 UR4, c[0x0][0x5d0] ;  /* 0x0001740000047ab9 */ /* 0x000fe20000000a00 */
[--C-:B------:R-:W-:Y:S01]  /*2750*/  SHF.R.S32.HI R103, RZ, 0x1f, R102.reuse ;  /* 0x0000001fff677819 */ /* 0x100fe20000011466 */
[----:B------:R-:W-:Y:S01]  /*2760*/  ULDC UR10, c[0x0][0x284] ;  /* 0x0000a100000a7ab9 */ /* 0x000fe20000000800 */
[----:B------:R-:W-:Y:S01]  /*2770*/  IMAD R0, R9, UR4, RZ ;  /* 0x0000000409007c24 */ /* 0x000fe2000f8e02ff */
[----:B------:R-:W-:Y:S01]  /*2780*/  UISETP.LT.U32.AND UP0, UPT, UR43, 0x6, UP0 ;  /* 0x000000062b00788c */ /* 0x000fe20008701070 */
[----:B------:R-:W-:Y:S01]  /*2790*/  ISETP.GE.OR P0, PT, R3, UR10, P0 ;  /* 0x0000000a03007c0c */ /* 0x000fe20008706670 */
[----:B------:R-:W-:Y:S01]  /*27a0*/  IMAD.WIDE.U32 R4, R19, UR4, R102 ;  /* 0x0000000413047c25 */ /* 0x000fe2000f8e0066 */
[----:B------:R-:W-:Y:S01]  /*27b0*/  ULDC.64 UR8, c[0x0][0x5c8] ;  /* 0x0001720000087ab9 */ /* 0x000fe20000000a00 */
[----:B------:R-:W-:-:S02]  /*27c0*/  USEL UR6, URZ, 0x1, !UP0 ;  /* 0x000000013f067887 */ /* 0x000fc4000c000000 */
[----:B------:R-:W-:Y:S01]  /*27d0*/  IMAD R7, R19, UR5, R0 ;  /* 0x0000000513077c24 */ /* 0x000fe2000f8e0200 */
[----:B------:R-:W-:Y:S01]  /*27e0*/  @UP1 UIMAD.WIDE.U32 UR4, UR42, -0x55555555, URZ ;  /* 0xaaaaaaab2a0418a5 */ /* 0x000fe2000f8e003f */
[----:B------:R-:W-:Y:S01]  /*27f0*/  IMAD.WIDE R112, R113, 0x100, R22 ;  /* 0x0000010071707825 */ /* 0x000fe200078e0216 */
[----:B------:R-:W-:Y:S02]  /*2800*/  ULOP3.LUT UR40, UR40, UR6, URZ, 0x3c, !UPT ;  /* 0x0000000628287292 */ /* 0x000fe4000f8e3c3f */
[----:B------:R-:W-:Y:S01]  /*2810*/  @UP1 USHF.R.U32.HI UR4, URZ, 0x2, UR5 ;  /* 0x000000023f041899 */ /* 0x000fe20008011605 */
[----:B------:R-:W-:Y:S02]  /*2820*/  IMAD.IADD R5, R5, 0x1, R7 ;  /* 0x0000000105057824 */ /* 0x000fe400078e0207 */
[----:B------:R-:W-:Y:S01]  /*2830*/  IMAD R7, R113, UR8, RZ ;  /* 0x0000000871077c24 */ /* 0x000fe2000f8e02ff */
[----:B------:R-:W-:Y:S01]  /*2840*/  @UP1 ULOP3.LUT UR40, UR40, 0x1, UR4, 0x78, !UPT ;  /* 0x0000000128281892 */ /* 0x000fe2000f8e7804 */
[----:B------:R-:W-:-:S04]  /*2850*/  IMAD.WIDE.U32 R12, R112, UR8, R4 ;  /* 0x00000008700c7c25 */ /* 0x000fc8000f8e0004 */
[----:B------:R-:W-:Y:S02]  /*2860*/  IMAD R7, R112, UR9, R7 ;  /* 0x0000000970077c24 */ /* 0x000fe4000f8e0207 */
[----:B------:R-:W-:Y:S01]  /*2870*/  IMAD.MOV.U32 R0, RZ, RZ, -0x1 ;  /* 0xffffffffff007424 */ /* 0x000fe200078e00ff */
[----:B------:R-:W-:Y:S06]  /*2880*/  @P0 BRA `(.L_x_28) ;  /* 0x0000003c00240947 */ /* 0x000fec0003800000 */
[----:B-----5:R-:W-:Y:S01]  /*2890*/  FSETP.NEU.AND P1, PT, R89, RZ, PT ;  /* 0x000000ff5900720b */ /* 0x020fe20003f2d000 */
[----:B------:R-:W-:Y:S01]  /*28a0*/  IMAD.IADD R3, R100, 0x1, -R3 ;  /* 0x0000000164037824 */ /* 0x000fe200078e0a03 */
[----:B------:R-:W-:Y:S01]  /*28b0*/  IADD3 R4, R95, -R101, RZ ;  /* 0x800000655f047210 */ /* 0x000fe20007ffe0ff */
[----:B------:R-:W-:Y:S01]  /*28c0*/  BSSY B0, `(.L_x_28) ;  /* 0x00003c5000007945 */ /* 0x000fe20003800000 */
[----:B------:R-:W-:Y:S02]  /*28d0*/  IMAD.IADD R15, R13, 0x1, R7 ;  /* 0x000000010d0f7824 */ /* 0x000fe400078e0207 */
[----:B------:R-:W-:-:S04]  /*28e0*/  ISETP.GT.AND P6, PT, R4, RZ, PT ;  /* 0x000000ff0400720c */ /* 0x000fc80003fc4270 */
[----:B------:R-:W-:-:S03]  /*28f0*/  ISETP.GT.AND P0, PT, R3, RZ, P6 ;  /* 0x000000ff0300720c */ /* 0x000fc60003704270 */
[----:B------:R-:W-:Y:S10]  /*2900*/  @!P1 BRA `(.L_x_29) ;  /* 0x00000028008c9947 */ /* 0x000ff40003800000 */
[----:B------:R-:W0:Y:S01]  /*2910*/  LDC.64 R106, c[0x0][0x5b8] ;  /* 0x00016e00ff6a7b82 */ /* 0x000e220000000a00 */
[----:B------:R-:W-:-:S07]  /*2920*/  ULDC.64 UR4, c[0x0][0x5c0] ;  /* 0x0001700000047ab9 */ /* 0x000fce0000000a00 */
[----:B------:R-:W1:Y:S08]  /*2930*/  LDC.64 R10, c[0x0][0x5b0] ;  /* 0x00016c00ff0a7b82 */ /* 0x000e700000000a00 */
[----:B------:R-:W2:Y:S01]  /*2940*/  LDC.64 R104, c[0x0][0x5a8] ;  /* 0x00016a00ff687b82 */ /* 0x000ea20000000a00 */
[-C--:B0-----:R-:W-:Y:S02]  /*2950*/  IMAD R6, R9, R106.reuse, RZ ;  /* 0x0000006a09067224 */ /* 0x081fe400078e02ff */
[----:B------:R-:W-:-:S04]  /*2960*/  IMAD.WIDE.U32 R110, R19, R106, R102 ;  /* 0x0000006a136e7225 */ /* 0x000fc800078e0066 */
[----:B------:R-:W-:Y:S02]  /*2970*/  IMAD R123, R19, R107, R6 ;  /* 0x0000006b137b7224 */ /* 0x000fe400078e0206 */
[-C--:B-1----:R-:W-:Y:S02]  /*2980*/  IMAD R5, R113, R10.reuse, RZ ;  /* 0x0000000a71057224 */ /* 0x082fe400078e02ff */
[----:B------:R-:W-:Y:S02]  /*2990*/  IMAD.IADD R109, R111, 0x1, R123 ;  /* 0x000000016f6d7824 */ /* 0x000fe400078e027b */
[----:B------:R-:W-:Y:S02]  /*29a0*/  IMAD.MOV.U32 R108, RZ, RZ, R110 ;  /* 0x000000ffff6c7224 */ /* 0x000fe400078e006e */
[C---:B------:R-:W-:Y:S02]  /*29b0*/  IMAD R21, R112.reuse, R11, R5 ;  /* 0x0000000b70157224 */ /* 0x040fe400078e0205 */
[----:B------:R-:W-:-:S04]  /*29c0*/  IMAD.WIDE.U32 R6, R112, R10, R108 ;  /* 0x0000000a70067225 */ /* 0x000fc800078e006c */
[----:B------:R-:W-:Y:S01]  /*29d0*/  IMAD.IADD R5, R7, 0x1, R21 ;  /* 0x0000000107057824 */ /* 0x000fe200078e0215 */
[----:B--2---:R-:W-:-:S04]  /*29e0*/  LEA R8, P1, R6, R104, 0x2 ;  /* 0x0000006806087211 */ /* 0x004fc800078210ff */
[----:B------:R-:W-:-:S05]  /*29f0*/  LEA.HI.X R9, R6, R105, R5, 0x2, P1 ;  /* 0x0000006906097211 */ /* 0x000fca00008f1405 */
[----:B------:R0:W2:Y:S01]  /*2a00*/  @P0 LDG.E.LTC128B R20, desc[UR36][R8.64] ;  /* 0x0000002408140981 */ /* 0x0000a2000c1e1920 */
[----:B------:R-:W-:Y:S01]  /*2a10*/  IMAD.WIDE.U32 R6, R112, R10, R102 ;  /* 0x0000000a70067225 */ /* 0x000fe200078e0066 */
[----:B------:R-:W-:Y:S01]  /*2a20*/  ISETP.GT.AND P5, PT, R4, 0x1, PT ;  /* 0x000000010400780c */ /* 0x000fe20003fa4270 */
[----:B------:R-:W-:Y:S01]  /*2a30*/  BSSY B1, `(.L_x_30) ;  /* 0x0000017000017945 */ /* 0x000fe20003800000 */
[----:B------:R-:W-:Y:S01]  /*2a40*/  LEA R14, P1, R12, UR4, 0x2 ;  /* 0x000000040c0e7c11 */ /* 0x000fe2000f8210ff */
[----:B------:R-:W-:Y:S01]  /*2a50*/  IMAD.IADD R7, R21, 0x1, R7 ;  /* 0x0000000115077824 */ /* 0x000fe200078e0207 */
[C---:B------:R-:W-:Y:S01]  /*2a60*/  SHF.L.U64.HI R115, R10.reuse, 0x3, R11 ;  /* 0x000000030a737819 */ /* 0x040fe2000001020b */
[----:B------:R-:W-:Y:S01]  /*2a70*/  IMAD.SHL.U32 R114, R10, 0x8, RZ ;  /* 0x000000080a727824 */ /* 0x000fe200078e00ff */
[----:B------:R-:W-:Y:S01]  /*2a80*/  ISETP.GT.AND P3, PT, R3, RZ, P5 ;  /* 0x000000ff0300720c */ /* 0x000fe20002f64270 */
[----:B------:R-:W-:Y:S01]  /*2a90*/  IMAD.WIDE.U32 R6, R19, R106, R6 ;  /* 0x0000006a13067225 */ /* 0x000fe200078e0006 */
[----:B------:R-:W-:-:S02]  /*2aa0*/  LEA.HI.X R15, R12, UR5, R15, 0x2, P1 ;  /* 0x000000050c0f7c11 */ /* 0x000fc400088f140f */
[----:B------:R-:W-:Y:S01]  /*2ab0*/  P2R R117, PR, RZ, 0x20 ;  /* 0x00000020ff757803 */ /* 0x000fe20000000000 */
[----:B------:R-:W-:Y:S01]  /*2ac0*/  IMAD.IADD R7, R123, 0x1, R7 ;  /* 0x000000017b077824 */ /* 0x000fe200078e0207 */
[----:B0-----:R-:W-:Y:S01]  /*2ad0*/  LEA R8, P1, R6, R104, 0x2 ;  /* 0x0000006806087211 */ /* 0x001fe200078210ff */
[----:B------:R-:W-:-:S03]  /*2ae0*/  IMAD.WIDE.U32 R12, R112, R10, R114 ;  /* 0x0000000a700c7225 */ /* 0x000fc600078e0072 */
[----:B------:R-:W-:Y:S02]  /*2af0*/  LEA.HI.X R9, R6, R105, R7, 0x2, P1 ;  /* 0x0000006906097211 */ /* 0x000fe400008f1407 */
[----:B------:R-:W-:Y:S01]  /*2b00*/  IADD3 R21, R21, R13, RZ ;  /* 0x0000000d15157210 */ /* 0x000fe20007ffe0ff */
[----:B--2---:R-:W-:-:S04]  /*2b10*/  FMUL R5, R20, R89 ;  /* 0x0000005914057220 */ /* 0x004fc80000400000 */
[----:B------:R-:W-:Y:S01]  /*2b20*/  FFMA R101, R56, R88, R5 ;  /* 0x0000005838657223 */ /* 0x000fe20000000005 */
[----:B------:R-:W-:-:S04]  /*2b30*/  IADD3 R5, P1, R110, R12, RZ ;  /* 0x0000000c6e057210 */ /* 0x000fc80007f3e0ff */
[----:B------:R0:W-:Y:S01]  /*2b40*/  @P0 STG.E desc[UR36][R14.64], R101 ;  /* 0x000000650e000986 */ /* 0x0001e2000c101924 */
[----:B------:R-:W-:Y:S01]  /*2b50*/  ISETP.GT.AND P0, PT, R3, 0x8, P6 ;  /* 0x000000080300780c */ /* 0x000fe20003704270 */
[----:B------:R-:W-:Y:S01]  /*2b60*/  IMAD.X R118, R21, 0x1, R109, P1 ;  /* 0x0000000115767824 */ /* 0x000fe200008e066d */
[----:B------:R-:W-:Y:S01]  /*2b70*/  LEA R6, P2, R5, R104, 0x2 ;  /* 0x0000006805067211 */ /* 0x000fe200078410ff */
[----:B------:R-:W-:-:S12]  /*2b80*/  @!P3 BRA `(.L_x_31) ;  /* 0x000000000004b947 */ /* 0x000fd80003800000 */
[----:B------:R1:W5:Y:S02]  /*2b90*/  LDG.E.LTC128B R20, desc[UR36][R8.64+0x4] ;  /* 0x0000042408147981 */ /* 0x000364000c1e1920 */
.L_x_31:
[----:B------:R-:W-:Y:S05]  /*2ba0*/  BSYNC B1 ;  /* 0x0000000000017941 */ /* 0x000fea0003800000 */
.L_x_30:
[----:B-----5:R-:W-:Y:S01]  /*2bb0*/  FMUL R56, R20, R89 ;  /* 0x0000005914387220 */ /* 0x020fe20000400000 */
[----:B------:R-:W-:Y:S01]  /*2bc0*/  LEA.HI.X R7, R5, R105, R118, 0x2, P2 ;  /* 0x0000006905077211 */ /* 0x000fe200010f1476 */
[----:B------:R-:W-:Y:S02]  /*2bd0*/  IMAD.MOV.U32 R118, RZ, RZ, R20 ;  /* 0x000000ffff767224 */ /* 0x000fe400078e0014 */
[----:B0-----:R-:W-:-:S05]  /*2be0*/  FFMA R101, R57, R88, R56 ;  /* 0x0000005839657223 */ /* 0x001fca0000000038 */
[----:B------:R0:W-:Y:S04]  /*2bf0*/  @P3 STG.E desc[UR36][R14.64+0x4], R101 ;  /* 0x000004650e003986 */ /* 0x0001e8000c101924 */
[----:B------:R-:W2:Y:S01]  /*2c00*/  @P0 LDG.E.LTC128B R118, desc[UR36][R6.64] ;  /* 0x0000002406760981 */ /* 0x000ea2000c1e1920 */
[----:B------:R-:W-:Y:S01]  /*2c10*/  IADD3 R56, P1, R102, R12, RZ ;  /* 0x0000000c66387210 */ /* 0x000fe20007f3e0ff */
[C---:B------:R-:W-:Y:S01]  /*2c20*/  IMAD.SHL.U32 R107, R90.reuse, 0x4, RZ ;  /* 0x000000045a6b7824 */ /* 0x040fe200078e00ff */
[----:B------:R-:W-:Y:S01]  /*2c30*/  SHF.L.U64.HI R121, R90, 0x2, R93 ;  /* 0x000000025a797819 */ /* 0x000fe2000001025d */
[----:B------:R-:W-:Y:S01]  /*2c40*/  BSSY B1, `(.L_x_32) ;  /* 0x0000013000017945 */ /* 0x000fe20003800000 */
[----:B------:R-:W-:Y:S01]  /*2c50*/  ISETP.GT.AND P4, PT, R4, 0x8, PT ;  /* 0x000000080400780c */ /* 0x000fe20003f84270 */
[----:B------:R-:W-:Y:S01]  /*2c60*/  IMAD.X R57, R103, 0x1, R21, P1 ;  /* 0x0000000167397824 */ /* 0x000fe200008e0615 */
[----:B------:R-:W-:Y:S01]  /*2c70*/  IADD3 R20, P1, R107, R14, RZ ;  /* 0x0000000e6b147210 */ /* 0x000fe20007f3e0ff */
[----:B0-----:R-:W-:Y:S01]  /*2c80*/  IMAD.SHL.U32 R101, R91, 0x4, RZ ;  /* 0x000000045b657824 */ /* 0x001fe200078e00ff */
[----:B------:R-:W-:Y:S01]  /*2c90*/  P2R R119, PR, RZ, 0x10 ;  /* 0x00000010ff777803 */ /* 0x000fe20000000000 */
[----:B------:R-:W-:-:S04]  /*2ca0*/  IMAD.WIDE.U32 R56, R19, R106, R56 ;  /* 0x0000006a13387225 */ /* 0x000fc800078e0038 */
[----:B------:R-:W-:Y:S01]  /*2cb0*/  IMAD.X R21, R121, 0x1, R15, P1 ;  /* 0x0000000179157824 */ /* 0x000fe200008e060f */
[----:B------:R-:W-:Y:S01]  /*2cc0*/  ISETP.GT.AND P1, PT, R3, 0x8, P5 ;  /* 0x000000080300780c */ /* 0x000fe20002f24270 */
[----:B------:R-:W-:Y:S01]  /*2cd0*/  IMAD.IADD R13, R123, 0x1, R57 ;  /* 0x000000017b0d7824 */ /* 0x000fe200078e0239 */
[----:B------:R-:W-:-:S04]  /*2ce0*/  LEA R12, P2, R56, R104, 0x2 ;  /* 0x00000068380c7211 */ /* 0x000fc800078410ff */
[----:B------:R-:W-:Y:S01]  /*2cf0*/  LEA.HI.X R13, R56, R105, R13, 0x2, P2 ;  /* 0x00000069380d7211 */ /* 0x000fe200010f140d */
[----:B--2---:R-:W-:-:S04]  /*2d00*/  FMUL R5, R118, R89 ;  /* 0x0000005976057220 */ /* 0x004fc80000400000 */
[----:B------:R-:W-:Y:S01]  /*2d10*/  FFMA R57, R58, R88, R5 ;  /* 0x000000583a397223 */ /* 0x000fe20000000005 */
[----:B------:R-:W-:-:S04]  /*2d20*/  SHF.L.U64.HI R5, R91, 0x2, R92 ;  /* 0x000000025b057819 */ /* 0x000fc8000001025c */
[----:B------:R0:W-:Y:S01]  /*2d30*/  @P0 STG.E desc[UR36][R20.64], R57 ;  /* 0x0000003914000986 */ /* 0x0001e2000c101924 */
[----:B------:R-:W-:Y:S01]  /*2d40*/  IADD3 R6, P0, P2, R101, R14, R107 ;  /* 0x0000000e65067210 */ /* 0x000fe20007a1e06b */
[----:B------:R-:W-:-:S12]  /*2d50*/  @!P1 BRA `(.L_x_33) ;  /* 0x0000000000049947 */ /* 0x000fd80003800000 */
[----:B------:R2:W5:Y:S02]  /*2d60*/  LDG.E.LTC128B R118, desc[UR36][R12.64+0x4] ;  /* 0x000004240c767981 */ /* 0x000564000c1e1920 */
.L_x_33:
[----:B------:R-:W-:Y:S05]  /*2d70*/  BSYNC B1 ;  /* 0x0000000000017941 */ /* 0x000fea0003800000 */
.L_x_32:
[----:B-----5:R-:W-:Y:S01]  /*2d80*/  FMUL R56, R118, R89 ;  /* 0x0000005976387220 */ /* 0x020fe20000400000 */
[----:B------:R-:W-:Y:S01]  /*2d90*/  IADD3.X R7, R5, R15, R121, P0, P2 ;  /* 0x0000000f05077210 */ /* 0x000fe200007e4479 */
[----:B------:R-:W-:Y:S01]  /*2da0*/  BSSY B1, `(.L_x_34) ;  /* 0x0000008000017945 */ /* 0x000fe20003800000 */
[----:B------:R-:W-:Y:S01]  /*2db0*/  ISETP.GT.AND P0, PT, R3, RZ, P4 ;  /* 0x000000ff0300720c */ /* 0x000fe20002704270 */
[----:B------:R-:W-:Y:S01]  /*2dc0*/  FFMA R59, R59, R88, R56 ;  /* 0x000000583b3b7223 */ /* 0x000fe20000000038 */
[----:B------:R-:W-:-:S04]  /*2dd0*/  ISETP.GT.AND P3, PT, R4, 0x9, PT ;  /* 0x000000090400780c */ /* 0x000fc80003f64270 */
[----:B------:R3:W-:Y:S01]  /*2de0*/  @P1 STG.E desc[UR36][R20.64+0x4], R59 ;  /* 0x0000043b14001986 */ /* 0x0007e2000c101924 */
[----:B------:R-:W-:-:S06]  /*2df0*/  P2R R120, PR, RZ, 0x8 ;  /* 0x00000008ff787803 */ /* 0x000fcc0000000000 */
[----:B------:R-:W-:Y:S05]  /*2e00*/  @!P0 BRA `(.L_x_35) ;  /* 0x0000000000048947 */ /* 0x000fea0003800000 */
[----:B------:R4:W5:Y:S02]  /*2e10*/  LDG.E.LTC128B R118, desc[UR36][R8.64+0x20] ;  /* 0x0000202408767981 */ /* 0x000964000c1e1920 */
.L_x_35:
[----:B------:R-:W-:Y:S05]  /*2e20*/  BSYNC B1 ;  /* 0x0000000000017941 */ /* 0x000fea0003800000 */
.L_x_34:
[----:B0----5:R-:W-:Y:S01]  /*2e30*/  FMUL R57, R118, R89 ;  /* 0x0000005976397220 */ /* 0x021fe20000400000 */
[----:B------:R-:W-:Y:S01]  /*2e40*/  ISETP.GT.AND P1, PT, R3, RZ, P3 ;  /* 0x000000ff0300720c */ /* 0x000fe20001f24270 */
[----:B------:R-:W-:Y:S02]  /*2e50*/  BSSY B1, `(.L_x_36) ;  /* 0x0000005000017945 */ /* 0x000fe40003800000 */
[----:B------:R-:W-:-:S05]  /*2e60*/  FFMA R57, R60, R88, R57 ;  /* 0x000000583c397223 */ /* 0x000fca0000000039 */
[----:B------:R0:W-:Y:S05]  /*2e70*/  @P0 STG.E desc[UR36][R14.64+0x20], R57 ;  /* 0x000020390e000986 */ /* 0x0001ea000c101924 */
[----:B------:R-:W-:Y:S05]  /*2e80*/  @!P1 BRA `(.L_x_37) ;  /* 0x0000000000049947 */ /* 0x000fea0003800000 */
[----:B------:R0:W5:Y:S02]  /*2e90*/  LDG.E.LTC128B R118, desc[UR36][R8.64+0x24] ;  /* 0x0000242408767981 */ /* 0x000164000c1e1920 */
.L_x_37:
[----:B------:R-:W-:Y:S05]  /*2ea0*/  BSYNC B1 ;  /* 0x0000000000017941 */ /* 0x000fea0003800000 */
.L_x_36:
[----:B-----5:R-:W-:Y:S01]  /*2eb0*/  FMUL R56, R118, R89 ;  /* 0x0000005976387220 */ /* 0x020fe20000400000 */
[----:B------:R-:W-:Y:S01]  /*2ec0*/  ISETP.GT.AND P0, PT, R3, 0x8, P4 ;  /* 0x000000080300780c */ /* 0x000fe20002704270 */
[----:B------:R-:W-:Y:S02]  /*2ed0*/  BSSY B1, `(.L_x_38) ;  /* 0x0000005000017945 */ /* 0x000fe40003800000 */
[----:B------:R-:W-:-:S05]  /*2ee0*/  FFMA R61, R61, R88, R56 ;  /* 0x000000583d3d7223 */ /* 0x000fca0000000038 */
[----:B------:R0:W-:Y:S05]  /*2ef0*/  @P1 STG.E desc[UR36][R14.64+0x24], R61 ;  /* 0x0000243d0e001986 */ /* 0x0001ea000c101924 */
[----:B------:R-:W-:Y:S05]  /*2f00*/  @!P0 BRA `(.L_x_39) ;  /* 0x0000000000048947 */ /* 0x000fea0003800000 */
[----:B------:R0:W5:Y:S02]  /*2f10*/  LDG.E.LTC128B R118, desc[UR36][R12.64+0x20] ;  /* 0x000020240c767981 */ /* 0x000164000c1e1920 */
.L_x_39:
[----:B------:R-:W-:Y:S05]  /*2f20*/  BSYNC B1 ;  /* 0x0000000000017941 */ /* 0x000fea0003800000 */
.L_x_38:
[----:B0----5:R-:W-:Y:S01]  /*2f30*/  FMUL R57, R118, R89 ;  /* 0x0000005976397220 */ /* 0x021fe20000400000 */
[----:B------:R-:W-:Y:S01]  /*2f40*/  ISETP.GT.AND P1, PT, R3, 0x8, P3 ;  /* 0x000000080300780c */ /* 0x000fe20001f24270 */
[----:B------:R-:W-:Y:S02]  /*2f50*/  BSSY B1, `(.L_x_40) ;  /* 0x0000005000017945 */ /* 0x000fe40003800000 */
[----:B------:R-:W-:-:S05]  /*2f60*/  FFMA R57, R62, R88, R57 ;  /* 0x000000583e397223 */ /* 0x000fca0000000039 */
[----:B------:R0:W-:Y:S05]  /*2f70*/  @P0 STG.E desc[UR36][R20.64+0x20], R57 ;  /* 0x0000203914000986 */ /* 0x0001ea000c101924 */
[----:B------:R-:W-:Y:S05]  /*2f80*/  @!P1 BRA `(.L_x_41) ;  /* 0x0000000000049947 */ /* 0x000fea0003800000 */
[----:B------:R0:W5:Y:S02]  /*2f90*/  LDG.E.LTC128B R118, desc[UR36][R12.64+0x24] ;  /* 0x000024240c767981 */ /* 0x000164000c1e1920 */
.L_x_41:
[----:B------:R-:W-:Y:S05]  /*2fa0*/  BSYNC B1 ;  /* 0x0000000000017941 */ /* 0x000fea0003800000 */
.L_x_40:
[----:B-----5:R-:W-:Y:S01]  /*2fb0*/  FMUL R56, R118, R89 ;  /* 0x0000005976387220 */ /* 0x020fe20000400000 */
[----:B------:R-:W-:Y:S01]  /*2fc0*/  IADD3 R121, P0, R112, 0x80, RZ ;  /* 0x0000008070797810 */ /* 0x000fe20007f1e0ff */
[----:B------:R-:W-:Y:S01]  /*2fd0*/  BSSY B1, `(.L_x_42) ;  /* 0x000000c000017945 */ /* 0x000fe20003800000 */
[----:B------:R-:W-:Y:S01]  /*2fe0*/  ISETP.GT.AND P2, PT, R4, 0x10, PT ;  /* 0x000000100400780c */ /* 0x000fe20003f44270 */
[----:B0-----:R-:W-:Y:S02]  /*2ff0*/  FFMA R57, R63, R88, R56 ;  /* 0x000000583f397223 */ /* 0x001fe40000000038 */
[----:B------:R-:W-:Y:S01]  /*3000*/  IMAD.X R113, RZ, RZ, R113, P0 ;  /* 0x000000ffff717224 */ /* 0x000fe200000e0671 */
[----:B------:R-:W-:Y:S01]  /*3010*/  ISETP.GT.AND P0, PT, R3, RZ, P2 ;  /* 0x000000ff0300720c */ /* 0x000fe20001704270 */
[----:B---3--:R-:W-:Y:S01]  /*3020*/  IMAD.WIDE.U32 R58, R121, R10, R102 ;  /* 0x0000000a793a7225 */ /* 0x008fe200078e0066 */
[----:B------:R0:W-:Y:S01]  /*3030*/  @P1 STG.E desc[UR36][R20.64+0x24], R57 ;  /* 0x0000243914001986 */ /* 0x0001e2000c101924 */
[----:B------:R-:W-:-:S02]  /*3040*/  P2R R112, PR, RZ, 0x4 ;  /* 0x00000004ff707803 */ /* 0x000fc40000000000 */
[----:B------:R-:W-:-:S04]  /*3050*/  IMAD R56, R113, R10, RZ ;  /* 0x0000000a71387224 */ /* 0x000fc800078e02ff */
[----:B------:R-:W-:-:S04]  /*3060*/  IMAD R63, R121, R11, R56 ;  /* 0x0000000b793f7224 */ /* 0x000fc800078e0238 */
[----:B------:R-:W-:Y:S05]  /*3070*/  @!P0 BRA `(.L_x_43) ;  /* 0x0000000000048947 */ /* 0x000fea0003800000 */
[----:B------:R3:W5:Y:S02]  /*3080*/  LDG.E.LTC128B R118, desc[UR36][R8.64+0x40] ;  /* 0x0000402408767981 */ /* 0x000764000c1e1920 */
.L_x_43:
[----:B------:R-:W-:Y:S05]  /*3090*/  BSYNC B1 ;  /* 0x0000000000017941 */ /* 0x000fea0003800000 */
.L_x_42:
[----:B-----5:R-:W-:Y:S01]  /*30a0*/  FMUL R11, R118, R89 ;  /* 0x00000059760b7220 */ /* 0x020fe20000400000 */
[----:B------:R-:W-:Y:S01]  /*30b0*/  IADD3 R59, R63, R59, RZ ;  /* 0x0000003b3f3b7210 */ /* 0x000fe20007ffe0ff */
[----:B0-----:R-:W-:Y:S01]  /*30c0*/  IMAD.WIDE.U32 R56, R121, R10, R108 ;  /* 0x0000000a79387225 */ /* 0x001fe200078e006c */
[----:B------:R-:W-:-:S03]  /*30d0*/  ISETP.GT.AND P1, PT, R4, 0x11, PT ;  /* 0x000000110400780c */ /* 0x000fc60003f24270 */
[----:B------:R-:W-:Y:S01]  /*30e0*/  FFMA R107, R64, R88, R11 ;  /* 0x00000058406b7223 */ /* 0x000fe2000000000b */
[----:B------:R-:W-:Y:S01]  /*30f0*/  BSSY B1, `(.L_x_44) ;  /* 0x0000019000017945 */ /* 0x000fe20003800000 */
[----:B------:R-:W-:-:S03]  /*3100*/  IMAD.WIDE.U32 R60, R19, R106, R58 ;  /* 0x0000006a133c7225 */ /* 0x000fc600078e003a */
[----:B------:R0:W-:Y:S01]  /*3110*/  @P0 STG.E desc[UR36][R14.64+0x40], R107 ;  /* 0x0000406b0e000986 */ /* 0x0001e2000c101924 */
[----:B------:R-:W-:Y:S01]  /*3120*/  IMAD.IADD R11, R57, 0x1, R63 ;  /* 0x00000001390b7824 */ /* 0x000fe200078e023f */
[----:B------:R-:W-:Y:S01]  /*3130*/  LEA R58, P0, R56, R104, 0x2 ;  /* 0x00000068383a7211 */ /* 0x000fe200078010ff */
[----:B------:R-:W-:-:S03]  /*3140*/  IMAD.WIDE.U32 R114, R121, R10, R114 ;  /* 0x0000000a79727225 */ /* 0x000fc600078e0072 */
[----:B------:R-:W-:Y:S01]  /*3150*/  LEA.HI.X R59, R56, R105, R11, 0x2, P0 ;  /* 0x00000069383b7211 */ /* 0x000fe200000f140b */
[----:B------:R-:W-:Y:S01]  /*3160*/  IMAD.IADD R11, R123, 0x1, R61 ;  /* 0x000000017b0b7824 */ /* 0x000fe200078e023d */
[----:B------:R-:W-:Y:S01]  /*3170*/  LEA R10, P0, R60, R104, 0x2 ;  /* 0x000000683c0a7211 */ /* 0x000fe200078010ff */
[----:B------:R-:W-:-:S03]  /*3180*/  IMAD.IADD R63, R63, 0x1, R115 ;  /* 0x000000013f3f7824 */ /* 0x000fc600078e0273 */
[----:B------:R-:W-:Y:S02]  /*3190*/  LEA.HI.X R11, R60, R105, R11, 0x2, P0 ;  /* 0x000000693c0b7211 */ /* 0x000fe400000f140b */
[----:B------:R-:W-:-:S05]  /*31a0*/  IADD3 R110, P0, R110, R114, RZ ;  /* 0x000000726e6e7210 */ /* 0x000fca0007f1e0ff */
[----:B------:R-:W-:Y:S01]  /*31b0*/  IMAD.X R108, R63, 0x1, R109, P0 ;  /* 0x000000013f6c7824 */ /* 0x000fe200000e066d */
[----:B------:R-:W-:-:S05]  /*31c0*/  IADD3 R56, P0, R102, R114, RZ ;  /* 0x0000007266387210 */ /* 0x000fca0007f1e0ff */
[----:B------:R-:W-:Y:S01]  /*31d0*/  IMAD.X R57, R103, 0x1, R63, P0 ;  /* 0x0000000167397824 */ /* 0x000fe200000e063f */
[C---:B------:R-:W-:Y:S02]  /*31e0*/  LEA R60, P0, R110.reuse, R104, 0x2 ;  /* 0x000000686e3c7211 */ /* 0x040fe400078010ff */
[----:B------:R-:W-:Y:S01]  /*31f0*/  P2R R103, PR, RZ, 0x2 ;  /* 0x00000002ff677803 */ /* 0x000fe20000000000 */
[----:B0-----:R-:W-:Y:S01]  /*3200*/  IMAD.WIDE.U32 R106, R19, R106, R56 ;  /* 0x0000006a136a7225 */ /* 0x001fe200078e0038 */
[----:B------:R-:W-:-:S03]  /*3210*/  LEA.HI.X R61, R110, R105, R108, 0x2, P0 ;  /* 0x000000696e3d7211 */ /* 0x000fc600000f146c */
[----:B------:R-:W-:Y:S01]  /*3220*/  IMAD.IADD R19, R123, 0x1, R107 ;  /* 0x000000017b137824 */ /* 0x000fe200078e026b */
[----:B------:R-:W-:-:S04]  /*3230*/  LEA R56, P0, R106, R104, 0x2 ;  /* 0x000000686a387211 */ /* 0x000fc800078010ff */
[----:B------:R-:W-:Y:S02]  /*3240*/  LEA.HI.X R57, R106, R105, R19, 0x2, P0 ;  /* 0x000000696a397211 */ /* 0x000fe400000f1413 */
[----:B------:R-:W-:-:S13]  /*3250*/  ISETP.GT.AND P0, PT, R3, RZ, P1 ;  /* 0x000000ff0300720c */ /* 0x000fda0000f04270 */
[----:B------:R-:W-:Y:S05]  /*3260*/  @!P0 BRA `(.L_x_45) ;  /* 0x0000000000048947 */ /* 0x000fea0003800000 */
[----:B------:R0:W5:Y:S02]  /*3270*/  LDG.E.LTC128B R118, desc[UR36][R8.64+0x44] ;  /* 0x0000442408767981 */ /* 0x000164000c1e1920 */
.L_x_45:
[----:B------:R-:W-:Y:S05]  /*3280*/  BSYNC B1 ;  /* 0x0000000000017941 */ /* 0x000fea0003800000 */
.L_x_44:
[----:B-----5:R-:W-:Y:S01]  /*3290*/  FMUL R62, R118, R89 ;  /* 0x00000059763e7220 */ /* 0x020fe20000400000 */
[----:B------:R-:W-:Y:S03]  /*32a0*/  BSSY B1, `(.L_x_46) ;  /* 0x0000006000017945 */ /* 0x000fe60003800000 */
[----:B------:R-:W-:-:S05]  /*32b0*/  FFMA R65, R65, R88, R62 ;  /* 0x0000005841417223 */ /* 0x000fca000000003e */
[----:B------:R0:W-:Y:S01]  /*32c0*/  @P0 STG.E desc[UR36][R14.64+0x44], R65 ;  /* 0x000044410e000986 */ /* 0x0001e2000c101924 */
[----:B------:R-:W-:-:S13]  /*32d0*/  ISETP.GT.AND P0, PT, R3, 0x8, P2 ;  /* 0x000000080300780c */ /* 0x000fda0001704270 */
[----:B0-----:R-:W-:Y:S05]  /*32e0*/  @!P0 BRA `(.L_x_47) ;  /* 0x0000000000048947 */ /* 0x001fea0003800000 */
[----:B------:R0:W5:Y:S02]  /*32f0*/  LDG.E.LTC128B R118, desc[UR36][R12.64+0x40] ;  /* 0x000040240c767981 */ /* 0x000164000c1e1920 */
.L_x_47:
[----:B------:R-:W-:Y:S05]  /*3300*/  BSYNC B1 ;  /* 0x0000000000017941 */ /* 0x000fea0003800000 */
.L_x_46:
[----:B-----5:R-:W-:Y:S01]  /*3310*/  FMUL R19, R118, R89 ;  /* 0x0000005976137220 */ /* 0x020fe20000400000 */
[----:B------:R-:W-:Y:S03]  /*3320*/  BSSY B1, `(.L_x_48) ;  /* 0x0000006000017945 */ /* 0x000fe60003800000 */
[----:B------:R-:W-:-:S05]  /*3330*/  FFMA R19, R66, R88, R19 ;  /* 0x0000005842137223 */ /* 0x000fca0000000013 */
[----:B------:R0:W-:Y:S01]  /*3340*/  @P0 STG.E desc[UR36][R20.64+0x40], R19 ;  /* 0x0000401314000986 */ /* 0x0001e2000c101924 */
[----:B------:R-:W-:-:S13]  /*3350*/  ISETP.GT.AND P0, PT, R3, 0x8, P1 ;  /* 0x000000080300780c */ /* 0x000fda0000f04270 */
[----:B0-----:R-:W-:Y:S05]  /*3360*/  @!P0 BRA `(.L_x_49) ;  /* 0x0000000000048947 */ /* 0x001fea0003800000 */
[----:B------:R0:W5:Y:S02]  /*3370*/  LDG.E.LTC128B R118, desc[UR36][R12.64+0x44] ;  /* 0x000044240c767981 */ /* 0x000164000c1e1920 */
.L_x_49:
[----:B------:R-:W-:Y:S05]  /*3380*/  BSYNC B1 ;  /* 0x0000000000017941 */ /* 0x000fea0003800000 */
.L_x_48:
[----:B-----5:R-:W-:Y:S01]  /*3390*/  FMUL R62, R118, R89 ;  /* 0x00000059763e7220 */ /* 0x020fe20000400000 */
[----:B------:R-:W-:Y:S01]  /*33a0*/  ISETP.GT.AND P2, PT, R4, 0x18, PT ;  /* 0x000000180400780c */ /* 0x000fe20003f44270 */
[----:B------:R-:W-:Y:S02]  /*33b0*/  BSSY B1, `(.L_x_50) ;  /* 0x0000007000017945 */ /* 0x000fe40003800000 */
[----:B------:R-:W-:Y:S01]  /*33c0*/  FFMA R67, R67, R88, R62 ;  /* 0x0000005843437223 */ /* 0x000fe2000000003e */
[----:B------:R-:W-:-:S04]  /*33d0*/  P2R R102, PR, RZ, 0x4 ;  /* 0x00000004ff667803 */ /* 0x000fc80000000000 */
[----:B------:R0:W-:Y:S01]  /*33e0*/  @P0 STG.E desc[UR36][R20.64+0x44], R67 ;  /* 0x0000444314000986 */ /* 0x0001e2000c101924 */
[----:B------:R-:W-:-:S13]  /*33f0*/  ISETP.GT.AND P0, PT, R3, RZ, P2 ;  /* 0x000000ff0300720c */ /* 0x000fda0001704270 */
[----:B0-----:R-:W-:Y:S05]  /*3400*/  @!P0 BRA `(.L_x_51) ;  /* 0x0000000000048947 */ /* 0x001fea0003800000 */
[----:B------:R0:W5:Y:S02]  /*3410*/  LDG.E.LTC128B R118, desc[UR36][R8.64+0x60] ;  /* 0x0000602408767981 */ /* 0x000164000c1e1920 */
.L_x_51:
[----:B------:R-:W-:Y:S05]  /*3420*/  BSYNC B1 ;  /* 0x0000000000017941 */ /* 0x000fea0003800000 */
.L_x_50:
        /* <DEDUP_REMOVED lines=9> */
.L_x_53:
[----:B------:R-:W-:Y:S05]  /*34c0*/  BSYNC B1 ;  /* 0x0000000000017941 */ /* 0x000fea0003800000 */
.L_x_52:
[----:B-----5:R-:W-:Y:S01]  /*34d0*/  FMUL R62, R118, R89 ;  /* 0x00000059763e7220 */ /* 0x020fe20000400000 */
[----:B------:R-:W-:Y:S03]  /*34e0*/  BSSY B1, `(.L_x_54) ;  /* 0x0000006000017945 */ /* 0x000fe60003800000 */
[----:B------:R-:W-:-:S05]  /*34f0*/  FFMA R69, R69, R88, R62 ;  /* 0x0000005845457223 */ /* 0x000fca000000003e */
[----:B------:R0:W-:Y:S01]  /*3500*/  @P0 STG.E desc[UR36][R14.64+0x64], R69 ;  /* 0x000064450e000986 */ /* 0x0001e2000c101924 */
[----:B------:R-:W-:-:S13]  /*3510*/  ISETP.GT.AND P0, PT, R3, 0x8, P2 ;  /* 0x000000080300780c */ /* 0x000fda0001704270 */
[----:B0-----:R-:W-:Y:S05]  /*3520*/  @!P0 BRA `(.L_x_55) ;  /* 0x0000000000048947 */ /* 0x001fea0003800000 */
[----:B------:R0:W5:Y:S02]  /*3530*/  LDG.E.LTC128B R118, desc[UR36][R12.64+0x60] ;  /* 0x000060240c767981 */ /* 0x000164000c1e1920 */
.L_x_55:
[----:B------:R-:W-:Y:S05]  /*3540*/  BSYNC B1 ;  /* 0x0000000000017941 */ /* 0x000fea0003800000 */
.L_x_54:
[----:B-----5:R-:W-:Y:S01]  /*3550*/  FMUL R19, R118, R89 ;  /* 0x0000005976137220 */ /* 0x020fe20000400000 */
[----:B------:R-:W-:Y:S03]  /*3560*/  BSSY B1, `(.L_x_56) ;  /* 0x0000006000017945 */ /* 0x000fe60003800000 */
[----:B------:R-:W-:-:S05]  /*3570*/  FFMA R19, R70, R88, R19 ;  /* 0x0000005846137223 */ /* 0x000fca0000000013 */
[----:B------:R0:W-:Y:S01]  /*3580*/  @P0 STG.E desc[UR36][R20.64+0x60], R19 ;  /* 0x0000601314000986 */ /* 0x0001e2000c101924 */
[----:B------:R-:W-:-:S13]  /*3590*/  ISETP.GT.AND P0, PT, R3, 0x8, P1 ;  /* 0x000000080300780c */ /* 0x000fda0000f04270 */
[----:B0-----:R-:W-:Y:S05]  /*35a0*/  @!P0 BRA `(.L_x_57) ;  /* 0x0000000000048947 */ /* 0x001fea0003800000 */
[----:B------:R0:W5:Y:S02]  /*35b0*/  LDG.E.LTC128B R118, desc[UR36][R12.64+0x64] ;  /* 0x000064240c767981 */ /* 0x000164000c1e1920 */
.L_x_57:
[----:B------:R-:W-:Y:S05]  /*35c0*/  BSYNC B1 ;  /* 0x0000000000017941 */ /* 0x000fea0003800000 */
.L_x_56:
        /* <DEDUP_REMOVED lines=9> */
.L_x_59:
[----:B------:R-:W-:Y:S05]  /*3660*/  BSYNC B1 ;  /* 0x0000000000017941 */ /* 0x000fea0003800000 */
.L_x_58:
        /* <DEDUP_REMOVED lines=9> */
.L_x_61:
[----:B------:R-:W-:Y:S05]  /*3700*/  BSYNC B1 ;  /* 0x0000000000017941 */ /* 0x000fea0003800000 */
.L_x_60:
[----:B-----5:R-:W-:Y:S01]  /*3710*/  FMUL R62, R118, R89 ;  /* 0x00000059763e7220 */ /* 0x020fe20000400000 */
[----:B------:R-:W-:Y:S03]  /*3720*/  BSSY B1, `(.L_x_62) ;  /* 0x0000006000017945 */ /* 0x000fe60003800000 */
[----:B------:R-:W-:-:S05]  /*3730*/  FFMA R73, R73, R88, R62 ;  /* 0x0000005849497223 */ /* 0x000fca000000003e */
[----:B------:R0:W-:Y:S01]  /*3740*/  @P0 STG.E desc[UR36][R14.64+0x84], R73 ;  /* 0x000084490e000986 */ /* 0x0001e2000c101924 */
[----:B------:R-:W-:-:S13]  /*3750*/  ISETP.GT.AND P0, PT, R3, 0x8, P2 ;  /* 0x000000080300780c */ /* 0x000fda0001704270 */
[----:B0-----:R-:W-:Y:S05]  /*3760*/  @!P0 BRA `(.L_x_63) ;  /* 0x0000000000048947 */ /* 0x001fea0003800000 */
[----:B------:R0:W5:Y:S02]  /*3770*/  LDG.E.LTC128B R118, desc[UR36][R12.64+0x80] ;  /* 0x000080240c767981 */ /* 0x000164000c1e1920 */
.L_x_63:
[----:B------:R-:W-:Y:S05]  /*3780*/  BSYNC B1 ;  /* 0x0000000000017941 */ /* 0x000fea0003800000 */
.L_x_62:
[----:B-----5:R-:W-:Y:S01]  /*3790*/  FMUL R19, R118, R89 ;  /* 0x0000005976137220 */ /* 0x020fe20000400000 */
[----:B------:R-:W-:Y:S03]  /*37a0*/  BSSY B1, `(.L_x_64) ;  /* 0x0000006000017945 */ /* 0x000fe60003800000 */
[----:B------:R-:W-:-:S05]  /*37b0*/  FFMA R19, R74, R88, R19 ;  /* 0x000000584a137223 */ /* 0x000fca0000000013 */
[----:B------:R0:W-:Y:S01]  /*37c0*/  @P0 STG.E desc[UR36][R20.64+0x80], R19 ;  /* 0x0000801314000986 */ /* 0x0001e2000c101924 */
[----:B------:R-:W-:-:S13]  /*37d0*/  ISETP.GT.AND P0, PT, R3, 0x8, P1 ;  /* 0x000000080300780c */ /* 0x000fda0000f04270 */
[----:B0-----:R-:W-:Y:S05]  /*37e0*/  @!P0 BRA `(.L_x_65) ;  /* 0x0000000000048947 */ /* 0x001fea0003800000 */
[----:B------:R0:W5:Y:S02]  /*37f0*/  LDG.E.LTC128B R118, desc[UR36][R12.64+0x84] ;  /* 0x000084240c767981 */ /* 0x000164000c1e1920 */
.L_x_65:
[----:B------:R-:W-:Y:S05]  /*3800*/  BSYNC B1 ;  /* 0x0000000000017941 */ /* 0x000fea0003800000 */
.L_x_64:
        /* <DEDUP_REMOVED lines=9> */
.L_x_67:
[----:B------:R-:W-:Y:S05]  /*38a0*/  BSYNC B1 ;  /* 0x0000000000017941 */ /* 0x000fea0003800000 */
.L_x_66:
[----:B-----5:R-:W-:Y:S01]  /*38b0*/  FMUL R19, R118, R89 ;  /* 0x0000005976137220 */ /* 0x020fe20000400000 */
[----:B------:R-:W-:Y:S01]  /*38c0*/  ISETP.GT.AND P5, PT, R4, 0x29, PT ;  /* 0x000000290400780c */ /* 0x000fe20003fa4270 */
[----:B------:R-:W-:Y:S02]  /*38d0*/  BSSY B1, `(.L_x_68) ;  /* 0x0000007000017945 */ /* 0x000fe40003800000 */
[----:B------:R-:W-:-:S05]  /*38e0*/  FFMA R19, R76, R88, R19 ;  /* 0x000000584c137223 */ /* 0x000fca0000000013 */
[----:B------:R1:W-:Y:S01]  /*38f0*/  @P0 STG.E desc[UR36][R14.64+0xa0], R19 ;  /* 0x0000a0130e000986 */ /* 0x0003e2000c101924 */
[----:B------:R-:W-:Y:S02]  /*3900*/  ISETP.GT.AND P0, PT, R3, RZ, P5 ;  /* 0x000000ff0300720c */ /* 0x000fe40002f04270 */
[----:B-1----:R-:W-:-:S11]  /*3910*/  P2R R19, PR, RZ, 0x20 ;  /* 0x00000020ff137803 */ /* 0x002fd60000000000 */
[----:B------:R-:W-:Y:S05]  /*3920*/  @!P0 BRA `(.L_x_69) ;  /* 0x0000000000048947 */ /* 0x000fea0003800000 */
[----:B------:R1:W5:Y:S02]  /*3930*/  LDG.E.LTC128B R118, desc[UR36][R8.64+0xa4] ;  /* 0x0000a42408767981 */ /* 0x000364000c1e1920 */
.L_x_69:
[----:B------:R-:W-:Y:S05]  /*3940*/  BSYNC B1 ;  /* 0x0000000000017941 */ /* 0x000fea0003800000 */
.L_x_68:
[----:B-----5:R-:W-:Y:S01]  /*3950*/  FMUL R62, R118, R89 ;  /* 0x00000059763e7220 */ /* 0x020fe20000400000 */
[----:B------:R-:W-:Y:S03]  /*3960*/  BSSY B1, `(.L_x_70) ;  /* 0x0000006000017945 */ /* 0x000fe60003800000 */
[----:B------:R-:W-:-:S05]  /*3970*/  FFMA R77, R77, R88, R62 ;  /* 0x000000584d4d7223 */ /* 0x000fca000000003e */
[----:B------:R0:W-:Y:S01]  /*3980*/  @P0 STG.E desc[UR36][R14.64+0xa4], R77 ;  /* 0x0000a44d0e000986 */ /* 0x0001e2000c101924 */
[----:B------:R-:W-:-:S13]  /*3990*/  ISETP.GT.AND P0, PT, R3, 0x8, P1 ;  /* 0x000000080300780c */ /* 0x000fda0000f04270 */
[----:B0-----:R-:W-:Y:S05]  /*39a0*/  @!P0 BRA `(.L_x_71) ;  /* 0x0000000000048947 */ /* 0x001fea0003800000 */
[----:B------:R0:W5:Y:S02]  /*39b0*/  LDG.E.LTC128B R118, desc[UR36][R12.64+0xa0] ;  /* 0x0000a0240c767981 */ /* 0x000164000c1e1920 */
.L_x_71:
[----:B------:R-:W-:Y:S05]  /*39c0*/  BSYNC B1 ;  /* 0x0000000000017941 */ /* 0x000fea0003800000 */
.L_x_70:
[----:B-----5:R-:W-:Y:S01]  /*39d0*/  FMUL R19, R118, R89 ;  /* 0x0000005976137220 */ /* 0x020fe20000400000 */
[----:B------:R-:W-:Y:S03]  /*39e0*/  BSSY B1, `(.L_x_72) ;  /* 0x0000006000017945 */ /* 0x000fe60003800000 */
[----:B------:R-:W-:-:S05]  /*39f0*/  FFMA R19, R78, R88, R19 ;  /* 0x000000584e137223 */ /* 0x000fca0000000013 */
[----:B------:R0:W-:Y:S01]  /*3a00*/  @P0 STG.E desc[UR36][R20.64+0xa0], R19 ;  /* 0x0000a01314000986 */ /* 0x0001e2000c101924 */
[----:B------:R-:W-:-:S13]  /*3a10*/  ISETP.GT.AND P0, PT, R3, 0x8, P5 ;  /* 0x000000080300780c */ /* 0x000fda0002f04270 */
[----:B0-----:R-:W-:Y:S05]  /*3a20*/  @!P0 BRA `(.L_x_73) ;  /* 0x0000000000048947 */ /* 0x001fea0003800000 */
[----:B------:R0:W5:Y:S02]  /*3a30*/  LDG.E.LTC128B R118, desc[UR36][R12.64+0xa4] ;  /* 0x0000a4240c767981 */ /* 0x000164000c1e1920 */
.L_x_73:
[----:B------:R-:W-:Y:S05]  /*3a40*/  BSYNC B1 ;  /* 0x0000000000017941 */ /* 0x000fea0003800000 */
.L_x_72:
[----:B-----5:R-:W-:Y:S01]  /*3a50*/  FMUL R62, R118, R89 ;  /* 0x00000059763e7220 */ /* 0x020fe20000400000 */
[----:B------:R-:W-:Y:S01]  /*3a60*/  ISETP.GT.AND P3, PT, R4, 0x30, PT ;  /* 0x000000300400780c */ /* 0x000fe20003f64270 */
[----:B------:R-:W-:Y:S02]  /*3a70*/  BSSY B1, `(.L_x_74) ;  /* 0x0000006000017945 */ /* 0x000fe40003800000 */
[----:B------:R-:W-:-:S05]  /*3a80*/  FFMA R79, R79, R88, R62 ;  /* 0x000000584f4f7223 */ /* 0x000fca000000003e */
[----:B------:R0:W-:Y:S01]  /*3a90*/  @P0 STG.E desc[UR36][R20.64+0xa4], R79 ;  /* 0x0000a44f14000986 */ /* 0x0001e2000c101924 */
[----:B------:R-:W-:-:S13]  /*3aa0*/  ISETP.GT.AND P0, PT, R3, RZ, P3 ;  /* 0x000000ff0300720c */ /* 0x000fda0001f04270 */
[----:B0-----:R-:W-:Y:S05]  /*3ab0*/  @!P0 BRA `(.L_x_75) ;  /* 0x0000000000048947 */ /* 0x001fea0003800000 */
[----:B------:R0:W5:Y:S02]  /*3ac0*/  LDG.E.LTC128B R118, desc[UR36][R8.64+0xc0] ;  /* 0x0000c02408767981 */ /* 0x000164000c1e1920 */
.L_x_75:
[----:B------:R-:W-:Y:S05]  /*3ad0*/  BSYNC B1 ;  /* 0x0000000000017941 */ /* 0x000fea0003800000 */
.L_x_74:
        /* <DEDUP_REMOVED lines=8> */
.L_x_77:
[----:B------:R-:W-:Y:S05]  /*3b60*/  BSYNC B1 ;  /* 0x0000000000017941 */ /* 0x000fea0003800000 */
.L_x_76:
[----:B-----5:R-:W-:Y:S01]  /*3b70*/  FMUL R62, R118, R89 ;  /* 0x00000059763e7220 */ /* 0x020fe20000400000 */
[----:B------:R-:W-:Y:S03]  /*3b80*/  BSSY B1, `(.L_x_78) ;  /* 0x0000006000017945 */ /* 0x000fe60003800000 */
[----:B------:R-:W-:-:S05]  /*3b90*/  FFMA R81, R81, R88, R62 ;  /* 0x0000005851517223 */ /* 0x000fca000000003e */
[----:B------:R0:W-:Y:S01]  /*3ba0*/  @P0 STG.E desc[UR36][R14.64+0xc4], R81 ;  /* 0x0000c4510e000986 */ /* 0x0001e2000c101924 */
[----:B------:R-:W-:-:S13]  /*3bb0*/  ISETP.GT.AND P0, PT, R3, 0x8, P3 ;  /* 0x000000080300780c */ /* 0x000fda0001f04270 */
[----:B0-----:R-:W-:Y:S05]  /*3bc0*/  @!P0 BRA `(.L_x_79) ;  /* 0x0000000000048947 */ /* 0x001fea0003800000 */
[----:B------:R0:W5:Y:S02]  /*3bd0*/  LDG.E.LTC128B R118, desc[UR36][R12.64+0xc0] ;  /* 0x0000c0240c767981 */ /* 0x000164000c1e1920 */
.L_x_79:
[----:B------:R-:W-:Y:S05]  /*3be0*/  BSYNC B1 ;  /* 0x0000000000017941 */ /* 0x000fea0003800000 */
.L_x_78:
[----:B-----5:R-:W-:Y:S01]  /*3bf0*/  FMUL R19, R118, R89 ;  /* 0x0000005976137220 */ /* 0x020fe20000400000 */
[----:B------:R-:W-:Y:S03]  /*3c00*/  BSSY B1, `(.L_x_80) ;  /* 0x0000006000017945 */ /* 0x000fe60003800000 */
[----:B------:R-:W-:-:S05]  /*3c10*/  FFMA R19, R82, R88, R19 ;  /* 0x0000005852137223 */ /* 0x000fca0000000013 */
[----:B------:R0:W-:Y:S01]  /*3c20*/  @P0 STG.E desc[UR36][R20.64+0xc0], R19 ;  /* 0x0000c01314000986 */ /* 0x0001e2000c101924 */
[----:B------:R-:W-:-:S13]  /*3c30*/  ISETP.GT.AND P0, PT, R3, 0x8, P2 ;  /* 0x000000080300780c */ /* 0x000fda0001704270 */
[----:B0-----:R-:W-:Y:S05]  /*3c40*/  @!P0 BRA `(.L_x_81) ;  /* 0x0000000000048947 */ /* 0x001fea0003800000 */
[----:B------:R0:W5:Y:S02]  /*3c50*/  LDG.E.LTC128B R118, desc[UR36][R12.64+0xc4] ;  /* 0x0000c4240c767981 */ /* 0x000164000c1e1920 */
.L_x_81:
[----:B------:R-:W-:Y:S05]  /*3c60*/  BSYNC B1 ;  /* 0x0000000000017941 */ /* 0x000fea0003800000 */
.L_x_80:
        /* <DEDUP_REMOVED lines=8> */
.L_x_83:
[----:B------:R-:W-:Y:S05]  /*3cf0*/  BSYNC B1 ;  /* 0x0000000000017941 */ /* 0x000fea0003800000 */
.L_x_82:
[----:B-----5:R-:W-:Y:S01]  /*3d00*/  FMUL R19, R118, R89 ;  /* 0x0000005976137220 */ /* 0x020fe20000400000 */
[----:B------:R-:W-:Y:S03]  /*3d10*/  BSSY B1, `(.L_x_84) ;  /* 0x000000d000017945 */ /* 0x000fe60003800000 */
[----:B------:R-:W-:-:S05]  /*3d20*/  FFMA R19, R84, R88, R19 ;  /* 0x0000005854137223 */ /* 0x000fca0000000013 */
[----:B------:R0:W-:Y:S01]  /*3d30*/  @P0 STG.E desc[UR36][R14.64+0xe0], R19 ;  /* 0x0000e0130e000986 */ /* 0x0001e2000c101924 */
[----:B------:R-:W-:-:S05]  /*3d40*/  IADD3 R64, P0, R101, R20, RZ ;  /* 0x0000001465407210 */ /* 0x000fca0007f1e0ff */
[----:B------:R-:W-:Y:S01]  /*3d50*/  IMAD.X R65, R5, 0x1, R21, P0 ;  /* 0x0000000105417824 */ /* 0x000fe200000e0615 */
[----:B------:R-:W-:-:S05]  /*3d60*/  IADD3 R66, P0, R101, R20, RZ ;  /* 0x0000001465427210 */ /* 0x000fca0007f1e0ff */
[----:B------:R-:W-:Y:S01]  /*3d70*/  IMAD.X R67, R5, 0x1, R21, P0 ;  /* 0x0000000105437824 */ /* 0x000fe200000e0615 */
[----:B------:R-:W-:-:S04]  /*3d80*/  IADD3 R62, P0, R101, R14, RZ ;  /* 0x0000000e653e7210 */ /* 0x000fc80007f1e0ff */
[----:B------:R-:W-:Y:S02]  /*3d90*/  IADD3.X R63, R5, R15, RZ, P0, !PT ;  /* 0x0000000f053f7210 */ /* 0x000fe400007fe4ff */
[----:B------:R-:W-:-:S04]  /*3da0*/  ISETP.GT.AND P0, PT, R4, 0x39, PT ;  /* 0x000000390400780c */ /* 0x000fc80003f04270 */
[----:B------:R-:W-:-:S13]  /*3db0*/  ISETP.GT.AND P4, PT, R3, RZ, P0 ;  /* 0x000000ff0300720c */ /* 0x000fda0000784270 */
[----:B0-----:R-:W-:Y:S05]  /*3dc0*/  @!P4 BRA `(.L_x_85) ;  /* 0x000000000004c947 */ /* 0x001fea0003800000 */
[----:B------:R0:W5:Y:S02]  /*3dd0*/  LDG.E.LTC128B R118, desc[UR36][R8.64+0xe4] ;  /* 0x0000e42408767981 */ /* 0x000164000c1e1920 */
.L_x_85:
[----:B------:R-:W-:Y:S05]  /*3de0*/  BSYNC B1 ;  /* 0x0000000000017941 */ /* 0x000fea0003800000 */
.L_x_84:
[----:B-----5:R-:W-:Y:S01]  /*3df0*/  FMUL R4, R118, R89 ;  /* 0x0000005976047220 */ /* 0x020fe20000400000 */
[----:B------:R-:W-:Y:S03]  /*3e00*/  BSSY B1, `(.L_x_86) ;  /* 0x0000006000017945 */ /* 0x000fe60003800000 */
[----:B------:R-:W-:-:S05]  /*3e10*/  FFMA R85, R85, R88, R4 ;  /* 0x0000005855557223 */ /* 0x000fca0000000004 */
[----:B------:R0:W-:Y:S01]  /*3e20*/  @P4 STG.E desc[UR36][R14.64+0xe4], R85 ;  /* 0x0000e4550e004986 */ /* 0x0001e2000c101924 */
[----:B------:R-:W-:-:S13]  /*3e30*/  ISETP.GT.AND P4, PT, R3, 0x8, P1 ;  /* 0x000000080300780c */ /* 0x000fda0000f84270 */
[----:B0-----:R-:W-:Y:S05]  /*3e40*/  @!P4 BRA `(.L_x_87) ;  /* 0x000000000004c947 */ /* 0x001fea0003800000 */
[----:B------:R0:W5:Y:S02]  /*3e50*/  LDG.E.LTC128B R118, desc[UR36][R12.64+0xe0] ;  /* 0x0000e0240c767981 */ /* 0x000164000c1e1920 */
.L_x_87:
[----:B------:R-:W-:Y:S05]  /*3e60*/  BSYNC B1 ;  /* 0x0000000000017941 */ /* 0x000fea0003800000 */
.L_x_86:
[----:B-----5:R-:W-:Y:S01]  /*3e70*/  FMUL R5, R118, R89 ;  /* 0x0000005976057220 */ /* 0x020fe20000400000 */
[----:B------:R-:W-:Y:S03]  /*3e80*/  BSSY B1, `(.L_x_88) ;  /* 0x0000006000017945 */ /* 0x000fe60003800000 */
[----:B------:R-:W-:-:S05]  /*3e90*/  FFMA R5, R86, R88, R5 ;  /* 0x0000005856057223 */ /* 0x000fca0000000005 */
[----:B------:R0:W-:Y:S01]  /*3ea0*/  @P4 STG.E desc[UR36][R20.64+0xe0], R5 ;  /* 0x0000e00514004986 */ /* 0x0001e2000c101924 */
[----:B------:R-:W-:-:S13]  /*3eb0*/  ISETP.GT.AND P4, PT, R3, 0x8, P0 ;  /* 0x000000080300780c */ /* 0x000fda0000784270 */
[----:B0-----:R-:W-:Y:S05]  /*3ec0*/  @!P4 BRA `(.L_x_89) ;  /* 0x000000000004c947 */ /* 0x001fea0003800000 */
[----:B------:R0:W5:Y:S02]  /*3ed0*/  LDG.E.LTC128B R118, desc[UR36][R12.64+0xe4] ;  /* 0x0000e4240c767981 */ /* 0x000164000c1e1920 */
.L_x_89:
[----:B------:R-:W-:Y:S05]  /*3ee0*/  BSYNC B1 ;  /* 0x0000000000017941 */ /* 0x000fea0003800000 */
.L_x_88:
[----:B-----5:R-:W-:-:S04]  /*3ef0*/  FMUL R4, R118, R89 ;  /* 0x0000005976047220 */ /* 0x020fc80000400000 */
[----:B------:R-:W-:-:S05]  /*3f00*/  FFMA R87, R87, R88, R4 ;  /* 0x0000005857577223 */ /* 0x000fca0000000004 */
[----:B------:R0:W-:Y:S01]  /*3f10*/  @P4 STG.E desc[UR36][R20.64+0xe4], R87 ;  /* 0x0000e45714004986 */ /* 0x0001e2000c101924 */
[----:B------:R-:W-:-:S13]  /*3f20*/  ISETP.GT.AND P4, PT, R3, 0x80, P6 ;  /* 0x000000800300780c */ /* 0x000fda0003784270 */
[----:B------:R-:W2:Y:S01]  /*3f30*/  @P4 LDG.E.LTC128B R118, desc[UR36][R58.64] ;  /* 0x000000243a764981 */ /* 0x000ea2000c1e1920 */
[----:B------:R-:W-:Y:S01]  /*3f40*/  BSSY B1, `(.L_x_90) ;  /* 0x0000008000017945 */ /* 0x000fe20003800000 */
[----:B--2---:R-:W-:-:S04]  /*3f50*/  FMUL R5, R118, R89 ;  /* 0x0000005976057220 */ /* 0x004fc80000400000 */
[----:B------:R-:W-:-:S05]  /*3f60*/  FFMA R5, R24, R88, R5 ;  /* 0x0000005818057223 */ /* 0x000fca0000000005 */
[----:B------:R0:W-:Y:S01]  /*3f70*/  @P4 STG.E desc[UR36][R62.64], R5 ;  /* 0x000000053e004986 */ /* 0x0001e2000c101924 */
[----:B------:R-:W-:-:S04]  /*3f80*/  ISETP.NE.AND P4, PT, R117, RZ, PT ;  /* 0x000000ff7500720c */ /* 0x000fc80003f85270 */
[----:B------:R-:W-:-:S13]  /*3f90*/  ISETP.GT.AND P4, PT, R3, 0x80, P4 ;  /* 0x000000800300780c */ /* 0x000fda0002784270 */
[----:B0-----:R-:W-:Y:S05]  /*3fa0*/  @!P4 BRA `(.L_x_91) ;  /* 0x000000000004c947 */ /* 0x001fea0003800000 */
[----:B------:R0:W5:Y:S02]  /*3fb0*/  LDG.E.LTC128B R118, desc[UR36][R10.64+0x4] ;  /* 0x000004240a767981 */ /* 0x000164000c1e1920 */
.L_x_91:
[----:B------:R-:W-:Y:S05]  /*3fc0*/  BSYNC B1 ;  /* 0x0000000000017941 */ /* 0x000fea0003800000 */
.L_x_90:
[----:B-----5:R-:W-:Y:S01]  /*3fd0*/  FMUL R4, R118, R89 ;  /* 0x0000005976047220 */ /* 0x020fe20000400000 */
[----:B------:R-:W-:Y:S01]  /*3fe0*/  @P4 IMAD.MOV.U32 R5, RZ, RZ, R63 ;  /* 0x000000ffff054224 */ /* 0x000fe200078e003f */
[----:B------:R-:W-:Y:S01]  /*3ff0*/  ISETP.GT.AND P6, PT, R3, 0x88, P6 ;  /* 0x000000880300780c */ /* 0x000fe200037c4270 */
[----:B------:R-:W-:Y:S01]  /*4000*/  BSSY B1, `(.L_x_92) ;  /* 0x0000006000017945 */ /* 0x000fe20003800000 */
[----:B------:R-:W-:Y:S01]  /*4010*/  FFMA R25, R25, R88, R4 ;  /* 0x0000005819197223 */ /* 0x000fe20000000004 */
[----:B------:R-:W-:-:S05]  /*4020*/  @P4 IMAD.MOV.U32 R4, RZ, RZ, R62 ;  /* 0x000000ffff044224 */ /* 0x000fca00078e003e */
[----:B------:R2:W-:Y:S05]  /*4030*/  @P4 STG.E desc[UR36][R4.64+0x4], R25 ;  /* 0x0000041904004986 */ /* 0x0005ea000c101924 */
[----:B------:R-:W-:Y:S05]  /*4040*/  @!P6 BRA `(.L_x_93) ;  /* 0x000000000004e947 */ /* 0x000fea0003800000 */
[----:B------:R0:W5:Y:S02]  /*4050*/  LDG.E.LTC128B R118, desc[UR36][R60.64] ;  /* 0x000000243c767981 */ /* 0x000164000c1e1920 */
.L_x_93:
[----:B------:R-:W-:Y:S05]  /*4060*/  BSYNC B1 ;  /* 0x0000000000017941 */ /* 0x000fea0003800000 */
.L_x_92:
[----:B--2--5:R-:W-:Y:S01]  /*4070*/  FMUL R5, R118, R89 ;  /* 0x0000005976057220 */ /* 0x024fe20000400000 */
[----:B------:R-:W-:Y:S01]  /*4080*/  ISETP.NE.AND P4, PT, R117, RZ, PT ;  /* 0x000000ff7500720c */ /* 0x000fe20003f85270 */
[----:B------:R-:W-:Y:S02]  /*4090*/  BSSY B1, `(.L_x_94) ;  /* 0x0000006000017945 */ /* 0x000fe40003800000 */
[----:B------:R-:W-:Y:S01]  /*40a0*/  FFMA R5, R26, R88, R5 ;  /* 0x000000581a057223 */ /* 0x000fe20000000005 */
[----:B------:R-:W-:-:S04]  /*40b0*/  ISETP.GT.AND P4, PT, R3, 0x88, P4 ;  /* 0x000000880300780c */ /* 0x000fc80002784270 */
[----:B------:R2:W-:Y:S09]  /*40c0*/  @P6 STG.E desc[UR36][R64.64], R5 ;  /* 0x0000000540006986 */ /* 0x0005f2000c101924 */
[----:B------:R-:W-:Y:S05]  /*40d0*/  @!P4 BRA `(.L_x_95) ;  /* 0x000000000004c947 */ /* 0x000fea0003800000 */
[----:B------:R0:W5:Y:S02]  /*40e0*/  LDG.E.LTC128B R118, desc[UR36][R56.64+0x4] ;  /* 0x0000042438767981 */ /* 0x000164000c1e1920 */
.L_x_95:
[----:B------:R-:W-:Y:S05]  /*40f0*/  BSYNC B1 ;  /* 0x0000000000017941 */ /* 0x000fea0003800000 */
.L_x_94:
[----:B-----5:R-:W-:Y:S01]  /*4100*/  FMUL R4, R118, R89 ;  /* 0x0000005976047220 */ /* 0x020fe20000400000 */
[----:B------:R-:W-:Y:S01]  /*4110*/  ISETP.NE.AND P6, PT, R119, RZ, PT ;  /* 0x000000ff7700720c */ /* 0x000fe20003fc5270 */
[----:B------:R-:W-:Y:S02]  /*4120*/  BSSY B1, `(.L_x_96) ;  /* 0x0000006000017945 */ /* 0x000fe40003800000 */
[----:B------:R-:W-:-:S05]  /*4130*/  FFMA R27, R27, R88, R4 ;  /* 0x000000581b1b7223 */ /* 0x000fca0000000004 */
[----:B------:R0:W-:Y:S01]  /*4140*/  @P4 STG.E desc[UR36][R66.64+0x4], R27 ;  /* 0x0000041b42004986 */ /* 0x0001e2000c101924 */
[----:B------:R-:W-:-:S13]  /*4150*/  ISETP.GT.AND P4, PT, R3, 0x80, P6 ;  /* 0x000000800300780c */ /* 0x000fda0003784270 */
[----:B0-----:R-:W-:Y:S05]  /*4160*/  @!P4 BRA `(.L_x_97) ;  /* 0x000000000004c947 */ /* 0x001fea0003800000 */
[----:B------:R0:W5:Y:S02]  /*4170*/  LDG.E.LTC128B R118, desc[UR36][R10.64+0x20] ;  /* 0x000020240a767981 */ /* 0x000164000c1e1920 */
.L_x_97:
[----:B------:R-:W-:Y:S05]  /*4180*/  BSYNC B1 ;  /* 0x0000000000017941 */ /* 0x000fea0003800000 */
.L_x_96:
[----:B--2--5:R-:W-:Y:S01]  /*4190*/  FMUL R5, R118, R89 ;  /* 0x0000005976057220 */ /* 0x024fe20000400000 */
[----:B------:R-:W-:Y:S01]  /*41a0*/  @P4 IMAD.MOV.U32 R4, RZ, RZ, R62 ;  /* 0x000000ffff044224 */ /* 0x000fe200078e003e */
[----:B------:R-:W-:Y:S01]  /*41b0*/  ISETP.NE.AND P6, PT, R120, RZ, PT ;  /* 0x000000ff7800720c */ /* 0x000fe20003fc5270 */
[----:B------:R-:W-:Y:S01]  /*41c0*/  BSSY B1, `(.L_x_98) ;  /* 0x0000007000017945 */ /* 0x000fe20003800000 */
[----:B-1-34-:R-:W-:Y:S01]  /*41d0*/  FFMA R9, R28, R88, R5 ;  /* 0x000000581c097223 */ /* 0x01afe20000000005 */
[----:B------:R-:W-:-:S05]  /*41e0*/  @P4 IMAD.MOV.U32 R5, RZ, RZ, R63 ;  /* 0x000000ffff054224 */ /* 0x000fca00078e003f */
[----:B------:R1:W-:Y:S01]  /*41f0*/  @P4 STG.E desc[UR36][R4.64+0x20], R9 ;  /* 0x0000200904004986 */ /* 0x0003e2000c101924 */
[----:B------:R-:W-:-:S13]  /*4200*/  ISETP.GT.AND P4, PT, R3, 0x80, P6 ;  /* 0x000000800300780c */ /* 0x000fda0003784270 */
[----:B-1----:R-:W-:Y:S05]  /*4210*/  @!P4 BRA `(.L_x_99) ;  /* 0x000000000004c947 */ /* 0x002fea0003800000 */
[----:B------:R1:W5:Y:S02]  /*4220*/  LDG.E.LTC128B R118, desc[UR36][R10.64+0x24] ;  /* 0x000024240a767981 */ /* 0x000364000c1e1920 */
.L_x_99:
[----:B------:R-:W-:Y:S05]  /*4230*/  BSYNC B1 ;  /* 0x0000000000017941 */ /* 0x000fea0003800000 */
.L_x_98:
[----:B-----5:R-:W-:Y:S01]  /*4240*/  FMUL R4, R118, R89 ;  /* 0x0000005976047220 */ /* 0x020fe20000400000 */
[----:B------:R-:W-:Y:S01]  /*4250*/  @P4 IMAD.MOV.U32 R5, RZ, RZ, R63 ;  /* 0x000000ffff054224 */ /* 0x000fe200078e003f */
[----:B------:R-:W-:Y:S02]  /*4260*/  BSSY B1, `(.L_x_100) ;  /* 0x0000008000017945 */ /* 0x000fe40003800000 */
[----:B------:R-:W-:Y:S01]  /*4270*/  FFMA R29, R29, R88, R4 ;  /* 0x000000581d1d7223 */ /* 0x000fe20000000004 */
[----:B------:R-:W-:-:S05]  /*4280*/  @P4 IMAD.MOV.U32 R4, RZ, RZ, R62 ;  /* 0x000000ffff044224 */ /* 0x000fca00078e003e */
[----:B------:R2:W-:Y:S01]  /*4290*/  @P4 STG.E desc[UR36][R4.64+0x24], R29 ;  /* 0x0000241d04004986 */ /* 0x0005e2000c101924 */
[----:B------:R-:W-:-:S04]  /*42a0*/  ISETP.NE.AND P4, PT, R119, RZ, PT ;  /* 0x000000ff7700720c */ /* 0x000fc80003f85270 */
[----:B------:R-:W-:-:S13]  /*42b0*/  ISETP.GT.AND P4, PT, R3, 0x88, P4 ;  /* 0x000000880300780c */ /* 0x000fda0002784270 */
[----:B--2---:R-:W-:Y:S05]  /*42c0*/  @!P4 BRA `(.L_x_101) ;  /* 0x000000000004c947 */ /* 0x004fea0003800000 */
[----:B------:R2:W5:Y:S02]  /*42d0*/  LDG.E.LTC128B R118, desc[UR36][R56.64+0x20] ;  /* 0x0000202438767981 */ /* 0x000564000c1e1920 */
.L_x_101:
[----:B------:R-:W-:Y:S05]  /*42e0*/  BSYNC B1 ;  /* 0x0000000000017941 */ /* 0x000fea0003800000 */
.L_x_100:
[----:B-----5:R-:W-:Y:S01]  /*42f0*/  FMUL R5, R118, R89 ;  /* 0x0000005976057220 */ /* 0x020fe20000400000 */
[----:B------:R-:W-:Y:S03]  /*4300*/  BSSY B1, `(.L_x_102) ;  /* 0x0000006000017945 */ /* 0x000fe60003800000 */
[----:B------:R-:W-:-:S05]  /*4310*/  FFMA R5, R30, R88, R5 ;  /* 0x000000581e057223 */ /* 0x000fca0000000005 */
[----:B------:R3:W-:Y:S01]  /*4320*/  @P4 STG.E desc[UR36][R6.64+0x20], R5 ;  /* 0x0000200506004986 */ /* 0x0007e2000c101924 */
[----:B------:R-:W-:-:S13]  /*4330*/  ISETP.GT.AND P4, PT, R3, 0x88, P6 ;  /* 0x000000880300780c */ /* 0x000fda0003784270 */
[----:B---3--:R-:W-:Y:S05]  /*4340*/  @!P4 BRA `(.L_x_103) ;  /* 0x000000000004c947 */ /* 0x008fea0003800000 */
[----:B------:R3:W5:Y:S02]  /*4350*/  LDG.E.LTC128B R118, desc[UR36][R56.64+0x24] ;  /* 0x0000242438767981 */ /* 0x000764000c1e1920 */
.L_x_103:
[----:B------:R-:W-:Y:S05]  /*4360*/  BSYNC B1 ;  /* 0x0000000000017941 */ /* 0x000fea0003800000 */
.L_x_102:
[----:B-----5:R-:W-:Y:S01]  /*4370*/  FMUL R4, R118, R89 ;  /* 0x0000005976047220 */ /* 0x020fe20000400000 */
[----:B------:R-:W-:Y:S01]  /*4380*/  @P4 IMAD.MOV.U32 R5, RZ, RZ, R7 ;  /* 0x000000ffff054224 */ /* 0x000fe200078e0007 */
[----:B------:R-:W-:Y:S01]  /*4390*/  ISETP.NE.AND P6, PT, R112, RZ, PT ;  /* 0x000000ff7000720c */ /* 0x000fe20003fc5270 */
[----:B------:R-:W-:Y:S01]  /*43a0*/  BSSY B1, `(.L_x_104) ;  /* 0x0000007000017945 */ /* 0x000fe20003800000 */
[----:B------:R-:W-:Y:S01]  /*43b0*/  FFMA R31, R31, R88, R4 ;  /* 0x000000581f1f7223 */ /* 0x000fe20000000004 */
[----:B------:R-:W-:-:S05]  /*43c0*/  @P4 IMAD.MOV.U32 R4, RZ, RZ, R6 ;  /* 0x000000ffff044224 */ /* 0x000fca00078e0006 */
[----:B------:R4:W-:Y:S01]  /*43d0*/  @P4 STG.E desc[UR36][R4.64+0x24], R31 ;  /* 0x0000241f04004986 */ /* 0x0009e2000c101924 */
[----:B------:R-:W-:-:S13]  /*43e0*/  ISETP.GT.AND P4, PT, R3, 0x80, P6 ;  /* 0x000000800300780c */ /* 0x000fda0003784270 */
[----:B----4-:R-:W-:Y:S05]  /*43f0*/  @!P4 BRA `(.L_x_105) ;  /* 0x000000000004c947 */ /* 0x010fea0003800000 */
[----:B------:R4:W5:Y:S02]  /*4400*/  LDG.E.LTC128B R118, desc[UR36][R10.64+0x40] ;  /* 0x000040240a767981 */ /* 0x000964000c1e1920 */
.L_x_105:
[----:B------:R-:W-:Y:S05]  /*4410*/  BSYNC B1 ;  /* 0x0000000000017941 */ /* 0x000fea0003800000 */
.L_x_104:
[----:B-----5:R-:W-:Y:S01]  /*4420*/  FMUL R5, R118, R89 ;  /* 0x0000005976057220 */ /* 0x020fe20000400000 */
[----:B------:R-:W-:Y:S01]  /*4430*/  @P4 MOV R4, R62 ;  /* 0x0000003e00044202 */ /* 0x000fe20000000f00 */
[----:B------:R-:W-:Y:S01]  /*4440*/  BSSY B1, `(.L_x_106) ;  /* 0x0000008000017945 */ /* 0x000fe20003800000 */
[----:B------:R-:W-:Y:S01]  /*4450*/  ISETP.NE.AND P6, PT, R103, RZ, PT ;  /* 0x000000ff6700720c */ /* 0x000fe20003fc5270 */
[----:B------:R-:W-:Y:S01]  /*4460*/  FFMA R9, R32, R88, R5 ;  /* 0x0000005820097223 */ /* 0x000fe20000000005 */
[----:B------:R-:W-:-:S05]  /*4470*/  @P4 IMAD.MOV.U32 R5, RZ, RZ, R63 ;  /* 0x000000ffff054224 */ /* 0x000fca00078e003f */
[----:B------:R0:W-:Y:S01]  /*4480*/  @P4 STG.E desc[UR36][R4.64+0x40], R9 ;  /* 0x0000400904004986 */ /* 0x0001e2000c101924 */
[----:B------:R-:W-:-:S13]  /*4490*/  ISETP.GT.AND P4, PT, R3, 0x80, P6 ;  /* 0x000000800300780c */ /* 0x000fda0003784270 */
[----:B0-----:R-:W-:Y:S05]  /*44a0*/  @!P4 BRA `(.L_x_107) ;  /* 0x000000000004c947 */ /* 0x001fea0003800000 */
[----:B------:R0:W5:Y:S02]  /*44b0*/  LDG.E.LTC128B R118, desc[UR36][R10.64+0x44] ;  /* 0x000044240a767981 */ /* 0x000164000c1e1920 */
.L_x_107:
[----:B------:R-:W-:Y:S05]  /*44c0*/  BSYNC B1 ;  /* 0x0000000000017941 */ /* 0x000fea0003800000 */
.L_x_106:
        /* <DEDUP_REMOVED lines=8> */
[----:B0-----:R-:W-:Y:S05]  /*4550*/  @!P4 BRA `(.L_x_109) ;  /* 0x000000000004c947 */ /* 0x001fea0003800000 */
[----:B------:R0:W5:Y:S02]  /*4560*/  LDG.E.LTC128B R118, desc[UR36][R56.64+0x40] ;  /* 0x0000402438767981 */ /* 0x000164000c1e1920 */
.L_x_109:
[----:B------:R-:W-:Y:S05]  /*4570*/  BSYNC B1 ;  /* 0x0000000000017941 */ /* 0x000fea0003800000 */
.L_x_108:
[----:B-----5:R-:W-:Y:S01]  /*4580*/  FMUL R5, R118, R89 ;  /* 0x0000005976057220 */ /* 0x020fe20000400000 */
[----:B------:R-:W-:Y:S01]  /*4590*/  @P4 IMAD.MOV.U32 R4, RZ, RZ, R6 ;  /* 0x000000ffff044224 */ /* 0x000fe200078e0006 */
[----:B------:R-:W-:Y:S02]  /*45a0*/  BSSY B1, `(.L_x_110) ;  /* 0x0000007000017945 */ /* 0x000fe40003800000 */
[----:B------:R-:W-:Y:S01]  /*45b0*/  FFMA R9, R34, R88, R5 ;  /* 0x0000005822097223 */ /* 0x000fe20000000005 */
[----:B------:R-:W-:-:S05]  /*45c0*/  @P4 IMAD.MOV.U32 R5, RZ, RZ, R7 ;  /* 0x000000ffff054224 */ /* 0x000fca00078e0007 */
[----:B------:R0:W-:Y:S01]  /*45d0*/  @P4 STG.E desc[UR36][R4.64+0x40], R9 ;  /* 0x0000400904004986 */ /* 0x0001e2000c101924 */
[----:B------:R-:W-:-:S13]  /*45e0*/  ISETP.GT.AND P4, PT, R3, 0x88, P6 ;  /* 0x000000880300780c */ /* 0x000fda0003784270 */
[----:B0-----:R-:W-:Y:S05]  /*45f0*/  @!P4 BRA `(.L_x_111) ;  /* 0x000000000004c947 */ /* 0x001fea0003800000 */
[----:B------:R0:W5:Y:S02]  /*4600*/  LDG.E.LTC128B R118, desc[UR36][R56.64+0x44] ;  /* 0x0000442438767981 */ /* 0x000164000c1e1920 */
.L_x_111:
[----:B------:R-:W-:Y:S05]  /*4610*/  BSYNC B1 ;  /* 0x0000000000017941 */ /* 0x000fea0003800000 */
.L_x_110:
        /* <DEDUP_REMOVED lines=8> */
[----:B0-----:R-:W-:Y:S05]  /*46a0*/  @!P4 BRA `(.L_x_113) ;  /* 0x000000000004c947 */ /* 0x001fea0003800000 */
[----:B------:R0:W5:Y:S02]  /*46b0*/  LDG.E.LTC128B R118, desc[UR36][R10.64+0x60] ;  /* 0x000060240a767981 */ /* 0x000164000c1e1920 */
.L_x_113:
[----:B------:R-:W-:Y:S05]  /*46c0*/  BSYNC B1 ;  /* 0x0000000000017941 */ /* 0x000fea0003800000 */
.L_x_112:
[----:B-----5:R-:W-:Y:S01]  /*46d0*/  FMUL R5, R118, R89 ;  /* 0x0000005976057220 */ /* 0x020fe20000400000 */
[----:B------:R-:W-:Y:S01]  /*46e0*/  @P4 IMAD.MOV.U32 R4, RZ, RZ, R62 ;  /* 0x000000ffff044224 */ /* 0x000fe200078e003e */
[----:B------:R-:W-:Y:S01]  /*46f0*/  ISETP.NE.AND P6, PT, R104, RZ, PT ;  /* 0x000000ff6800720c */ /* 0x000fe20003fc5270 */
[----:B------:R-:W-:Y:S01]  /*4700*/  BSSY B1, `(.L_x_114) ;  /* 0x0000007000017945 */ /* 0x000fe20003800000 */
[----:B------:R-:W-:Y:S01]  /*4710*/  FFMA R9, R36, R88, R5 ;  /* 0x0000005824097223 */ /* 0x000fe20000000005 */
[----:B------:R-:W-:-:S05]  /*4720*/  @P4 MOV R5, R63 ;  /* 0x0000003f00054202 */ /* 0x000fca0000000f00 */
[----:B------:R0:W-:Y:S01]  /*4730*/  @P4 STG.E desc[UR36][R4.64+0x60], R9 ;  /* 0x0000600904004986 */ /* 0x0001e2000c101924 */
[----:B------:R-:W-:-:S13]  /*4740*/  ISETP.GT.AND P4, PT, R3, 0x80, P6 ;  /* 0x000000800300780c */ /* 0x000fda0003784270 */
[----:B0-----:R-:W-:Y:S05]  /*4750*/  @!P4 BRA `(.L_x_115) ;  /* 0x000000000004c947 */ /* 0x001fea0003800000 */
[----:B------:R0:W5:Y:S02]  /*4760*/  LDG.E.LTC128B R118, desc[UR36][R10.64+0x64] ;  /* 0x000064240a767981 */ /* 0x000164000c1e1920 */
.L_x_115:
[----:B------:R-:W-:Y:S05]  /*4770*/  BSYNC B1 ;  /* 0x0000000000017941 */ /* 0x000fea0003800000 */
.L_x_114:
        /* <DEDUP_REMOVED lines=10> */
.L_x_117:
[----:B------:R-:W-:Y:S05]  /*4820*/  BSYNC B1 ;  /* 0x0000000000017941 */ /* 0x000fea0003800000 */
.L_x_116:
        /* <DEDUP_REMOVED lines=9> */
.L_x_119:
[----:B------:R-:W-:Y:S05]  /*48c0*/  BSYNC B1 ;  /* 0x0000000000017941 */ /* 0x000fea0003800000 */
.L_x_118:
        /* <DEDUP_REMOVED lines=10> */
.L_x_121:
[----:B------:R-:W-:Y:S05]  /*4970*/  BSYNC B1 ;  /* 0x0000000000017941 */ /* 0x000fea0003800000 */
.L_x_120:
        /* <DEDUP_REMOVED lines=10> */
.L_x_123:
[----:B------:R-:W-:Y:S05]  /*4a20*/  BSYNC B1 ;  /* 0x0000000000017941 */ /* 0x000fea0003800000 */
.L_x_122:
[----:B-----5:R-:W-:Y:S01]  /*4a30*/  FMUL R4, R118, R89 ;  /* 0x0000005976047220 */ /* 0x020fe20000400000 */
[----:B------:R-:W-:Y:S01]  /*4a40*/  @P4 IMAD.MOV.U32 R5, RZ, RZ, R63 ;  /* 0x000000ffff054224 */ /* 0x000fe200078e003f */
[----:B------:R-:W-:Y:S02]  /*4a50*/  BSSY B1, `(.L_x_124) ;  /* 0x0000008000017945 */ /* 0x000fe40003800000 */
[----:B------:R-:W-:Y:S01]  /*4a60*/  FFMA R41, R41, R88, R4 ;  /* 0x0000005829297223 */ /* 0x000fe20000000004 */
[----:B------:R-:W-:-:S05]  /*4a70*/  @P4 MOV R4, R62 ;  /* 0x0000003e00044202 */ /* 0x000fca0000000f00 */
[----:B------:R0:W-:Y:S01]  /*4a80*/  @P4 STG.E desc[UR36][R4.64+0x84], R41 ;  /* 0x0000842904004986 */ /* 0x0001e2000c101924 */
[----:B------:R-:W-:-:S04]  /*4a90*/  ISETP.NE.AND P4, PT, R68, RZ, PT ;  /* 0x000000ff4400720c */ /* 0x000fc80003f85270 */
[----:B------:R-:W-:-:S13]  /*4aa0*/  ISETP.GT.AND P4, PT, R3, 0x88, P4 ;  /* 0x000000880300780c */ /* 0x000fda0002784270 */
[----:B0-----:R-:W-:Y:S05]  /*4ab0*/  @!P4 BRA `(.L_x_125) ;  /* 0x000000000004c947 */ /* 0x001fea0003800000 */
[----:B------:R0:W5:Y:S02]  /*4ac0*/  LDG.E.LTC128B R118, desc[UR36][R56.64+0x80] ;  /* 0x0000802438767981 */ /* 0x000164000c1e1920 */
.L_x_125:
[----:B------:R-:W-:Y:S05]  /*4ad0*/  BSYNC B1 ;  /* 0x0000000000017941 */ /* 0x000fea0003800000 */
.L_x_124:
        /* <DEDUP_REMOVED lines=9> */
.L_x_127:
[----:B------:R-:W-:Y:S05]  /*4b70*/  BSYNC B1 ;  /* 0x0000000000017941 */ /* 0x000fea0003800000 */
.L_x_126:
        /* <DEDUP_REMOVED lines=10> */
.L_x_129:
[----:B------:R-:W-:Y:S05]  /*4c20*/  BSYNC B1 ;  /* 0x0000000000017941 */ /* 0x000fea0003800000 */
.L_x_128:
        /* <DEDUP_REMOVED lines=9> */
.L_x_131:
[----:B------:R-:W-:Y:S05]  /*4cc0*/  BSYNC B1 ;  /* 0x0000000000017941 */ /* 0x000fea0003800000 */
.L_x_130:
[----:B-----5:R-:W-:Y:S01]  /*4cd0*/  FMUL R4, R118, R89 ;  /* 0x0000005976047220 */ /* 0x020fe20000400000 */
[----:B------:R-:W-:Y:S01]  /*4ce0*/  @P4 MOV R5, R63 ;  /* 0x0000003f00054202 */ /* 0x000fe20000000f00 */
[----:B------:R-:W-:Y:S02]  /*4cf0*/  BSSY B1, `(.L_x_132) ;  /* 0x0000007000017945 */ /* 0x000fe40003800000 */
[----:B------:R-:W-:Y:S01]  /*4d00*/  FFMA R45, R45, R88, R4 ;  /* 0x000000582d2d7223 */ /* 0x000fe20000000004 */
[----:B------:R-:W-:-:S05]  /*4d10*/  @P4 IMAD.MOV.U32 R4, RZ, RZ, R62 ;  /* 0x000000ffff044224 */ /* 0x000fca00078e003e */
[----:B------:R0:W-:Y:S01]  /*4d20*/  @P4 STG.E desc[UR36][R4.64+0xa4], R45 ;  /* 0x0000a42d04004986 */ /* 0x0001e2000c101924 */
[----:B------:R-:W-:-:S13]  /*4d30*/  ISETP.GT.AND P4, PT, R3, 0x88, P6 ;  /* 0x000000880300780c */ /* 0x000fda0003784270 */
[----:B0-----:R-:W-:Y:S05]  /*4d40*/  @!P4 BRA `(.L_x_133) ;  /* 0x000000000004c947 */ /* 0x001fea0003800000 */
[----:B------:R0:W5:Y:S02]  /*4d50*/  LDG.E.LTC128B R118, desc[UR36][R56.64+0xa0] ;  /* 0x0000a02438767981 */ /* 0x000164000c1e1920 */
.L_x_133:
[----:B------:R-:W-:Y:S05]  /*4d60*/  BSYNC B1 ;  /* 0x0000000000017941 */ /* 0x000fea0003800000 */
.L_x_132:
        /* <DEDUP_REMOVED lines=9> */
.L_x_135:
[----:B------:R-:W-:Y:S05]  /*4e00*/  BSYNC B1 ;  /* 0x0000000000017941 */ /* 0x000fea0003800000 */
.L_x_134:
[----:B0----5:R-:W-:Y:S01]  /*4e10*/  FMUL R4, R118, R89 ;  /* 0x0000005976047220 */ /* 0x021fe20000400000 */
        /* <DEDUP_REMOVED lines=8> */
.L_x_137:
[----:B------:R-:W-:Y:S05]  /*4ea0*/  BSYNC B1 ;  /* 0x0000000000017941 */ /* 0x000fea0003800000 */
.L_x_136:
        /* <DEDUP_REMOVED lines=9> */
.L_x_139:
[----:B------:R-:W-:Y:S05]  /*4f40*/  BSYNC B1 ;  /* 0x0000000000017941 */ /* 0x000fea0003800000 */
.L_x_138:
        /* <DEDUP_REMOVED lines=9> */
.L_x_141:
[----:B------:R-:W-:Y:S05]  /*4fe0*/  BSYNC B1 ;  /* 0x0000000000017941 */ /* 0x000fea0003800000 */
.L_x_140:
[----:B0----5:R-:W-:Y:S01]  /*4ff0*/  FMUL R5, R118, R89 ;  /* 0x0000005976057220 */ /* 0x021fe20000400000 */
[----:B------:R-:W-:Y:S01]  /*5000*/  @P3 MOV R4, R6 ;  /* 0x0000000600043202 */ /* 0x000fe20000000f00 */
[----:B------:R-:W-:Y:S01]  /*5010*/  BSSY B1, `(.L_x_142) ;  /* 0x0000007000017945 */ /* 0x000fe20003800000 */
[----:B------:R-:W-:Y:S01]  /*5020*/  ISETP.GT.AND P2, PT, R3, 0x88, P2 ;  /* 0x000000880300780c */ /* 0x000fe20001744270 */
[----:B------:R-:W-:Y:S01]  /*5030*/  FFMA R9, R50, R88, R5 ;  /* 0x0000005832097223 */ /* 0x000fe20000000005 */
[----:B------:R-:W-:-:S05]  /*5040*/  @P3 IMAD.MOV.U32 R5, RZ, RZ, R7 ;  /* 0x000000ffff053224 */ /* 0x000fca00078e0007 */
[----:B------:R0:W-:Y:S06]  /*5050*/  @P3 STG.E desc[UR36][R4.64+0xc0], R9 ;  /* 0x0000c00904003986 */ /* 0x0001ec000c101924 */
[----:B------:R-:W-:Y:S05]  /*5060*/  @!P2 BRA `(.L_x_143) ;  /* 0x000000000004a947 */ /* 0x000fea0003800000 */
[----:B------:R0:W5:Y:S02]  /*5070*/  LDG.E.LTC128B R118, desc[UR36][R56.64+0xc4] ;  /* 0x0000c42438767981 */ /* 0x000164000c1e1920 */
.L_x_143:
[----:B------:R-:W-:Y:S05]  /*5080*/  BSYNC B1 ;  /* 0x0000000000017941 */ /* 0x000fea0003800000 */
.L_x_142:
        /* <DEDUP_REMOVED lines=9> */
.L_x_145:
[----:B------:R-:W-:Y:S05]  /*5120*/  BSYNC B1 ;  /* 0x0000000000017941 */ /* 0x000fea0003800000 */
.L_x_144:
        /* <DEDUP_REMOVED lines=9> */
.L_x_147:
[----:B------:R-:W-:Y:S05]  /*51c0*/  BSYNC B1 ;  /* 0x0000000000017941 */ /* 0x000fea0003800000 */
.L_x_146:
[----:B0----5:R-:W-:Y:S01]  /*51d0*/  FMUL R4, R118, R89 ;  /* 0x0000005976047220 */ /* 0x021fe20000400000 */
[----:B------:R-:W-:Y:S01]  /*51e0*/  ISETP.GT.AND P1, PT, R3, 0x88, P1 ;  /* 0x000000880300780c */ /* 0x000fe20000f24270 */
[----:B------:R-:W-:Y:S02]  /*51f0*/  BSSY B1, `(.L_x_148) ;  /* 0x0000005000017945 */ /* 0x000fe40003800000 */
[----:B------:R-:W-:-:S05]  /*5200*/  FFMA R53, R53, R88, R4 ;  /* 0x0000005835357223 */ /* 0x000fca0000000004 */
[----:B------:R0:W-:Y:S05]  /*5210*/  @P2 STG.E desc[UR36][R62.64+0xe4], R53 ;  /* 0x0000e4353e002986 */ /* 0x0001ea000c101924 */
[----:B------:R-:W-:Y:S05]  /*5220*/  @!P1 BRA `(.L_x_149) ;  /* 0x0000000000049947 */ /* 0x000fea0003800000 */
[----:B------:R0:W5:Y:S02]  /*5230*/  LDG.E.LTC128B R118, desc[UR36][R56.64+0xe0] ;  /* 0x0000e02438767981 */ /* 0x000164000c1e1920 */
.L_x_149:
[----:B------:R-:W-:Y:S05]  /*5240*/  BSYNC B1 ;  /* 0x0000000000017941 */ /* 0x000fea0003800000 */
.L_x_148:
        /* <DEDUP_REMOVED lines=9> */
.L_x_151:
[----:B------:R-:W-:Y:S05]  /*52e0*/  BSYNC B1 ;  /* 0x0000000000017941 */ /* 0x000fea0003800000 */
.L_x_150:
[----:B-----5:R-:W-:-:S04]  /*52f0*/  FMUL R118, R118, R89 ;  /* 0x0000005976767220 */ /* 0x020fc80000400000 */
[----:B------:R-:W-:Y:S01]  /*5300*/  FFMA R55, R55, R88, R118 ;  /* 0x0000005837377223 */ /* 0x000fe20000000076 */
[----:B------:R-:W-:Y:S06]  /*5310*/  @!P0 BRA `(.L_x_152) ;  /* 0x00000010007c8947 */ /* 0x000fec0003800000 */
[----:B------:R0:W-:Y:S01]  /*5320*/  STG.E desc[UR36][R6.64+0xe4], R55 ;  /* 0x0000e43706007986 */ /* 0x0001e2000c101924 */
[----:B------:R-:W-:Y:S05]  /*5330*/  BRA `(.L_x_152) ;  /* 0x0000001000747947 */ /* 0x000fea0003800000 */
.L_x_29:
[----:B------:R-:W-:Y:S01]  /*5340*/  ULDC.64 UR4, c[0x0][0x5c0] ;  /* 0x0001700000047ab9 */ /* 0x000fe20000000a00 */
[----:B------:R-:W-:Y:S01]  /*5350*/  ISETP.GT.AND P4, PT, R4, 0x1, PT ;  /* 0x000000010400780c */ /* 0x000fe20003f84270 */
[-C--:B------:R-:W-:Y:S01]  /*5360*/  FMUL R5, R56, R88.reuse ;  /* 0x0000005838057220 */ /* 0x080fe20000400000 */
[----:B------:R-:W-:Y:S01]  /*5370*/  LEA R8, P1, R12, UR4, 0x2 ;  /* 0x000000040c087c11 */ /* 0x000fe2000f8210ff */
[-C--:B------:R-:W-:Y:S01]  /*5380*/  FMUL R57, R57, R88.reuse ;  /* 0x0000005839397220 */ /* 0x080fe20000400000 */
[----:B------:R-:W-:Y:S01]  /*5390*/  SHF.L.U64.HI R7, R90, 0x2, R93 ;  /* 0x000000025a077819 */ /* 0x000fe2000001025d */
[-C--:B------:R-:W-:Y:S01]  /*53a0*/  FMUL R59, R59, R88.reuse ;  /* 0x000000583b3b7220 */ /* 0x080fe20000400000 */
[----:B------:R-:W-:Y:S01]  /*53b0*/  LEA.HI.X R9, R12, UR5, R15, 0x2, P1 ;  /* 0x000000050c097c11 */ /* 0x000fe200088f140f */
[----:B------:R-:W-:Y:S01]  /*53c0*/  IMAD.SHL.U32 R15, R90, 0x4, RZ ;  /* 0x000000045a0f7824 */ /* 0x000fe200078e00ff */
[----:B------:R-:W-:Y:S01]  /*53d0*/  ISETP.GT.AND P1, PT, R3, RZ, P4 ;  /* 0x000000ff0300720c */ /* 0x000fe20002724270 */
[-C--:B------:R-:W-:Y:S01]  /*53e0*/  FMUL R13, R58, R88.reuse ;  /* 0x000000583a0d7220 */ /* 0x080fe20000400000 */
[----:B------:R-:W-:Y:S01]  /*53f0*/  SHF.L.U32 R101, R91, 0x2, RZ ;  /* 0x000000025b657819 */ /* 0x000fe200000006ff */
[----:B------:R0:W-:Y:S01]  /*5400*/  @P0 STG.E desc[UR36][R8.64], R5 ;  /* 0x0000000508000986 */ /* 0x0001e2000c101924 */
[----:B------:R-:W-:Y:S01]  /*5410*/  ISETP.GT.AND P0, PT, R3, 0x8, P4 ;  /* 0x000000080300780c */ /* 0x000fe20002704270 */
[----:B------:R-:W-:Y:S01]  /*5420*/  FMUL R61, R61, R88 ;  /* 0x000000583d3d7220 */ /* 0x000fe20000400000 */
[----:B------:R-:W-:Y:S01]  /*5430*/  IADD3 R10, P2, R15, R8, RZ ;  /* 0x000000080f0a7210 */ /* 0x000fe20007f5e0ff */
[-C--:B------:R-:W-:Y:S01]  /*5440*/  FMUL R63, R63, R88.reuse ;  /* 0x000000583f3f7220 */ /* 0x080fe20000400000 */
[----:B------:R-:W-:Y:S01]  /*5450*/  SHF.L.U64.HI R19, R91, 0x2, R92 ;  /* 0x000000025b137819 */ /* 0x000fe2000001025c */
[----:B------:R-:W-:Y:S01]  /*5460*/  FMUL R65, R65, R88 ;  /* 0x0000005841417220 */ /* 0x000fe20000400000 */
[C---:B------:R-:W-:Y:S01]  /*5470*/  ISETP.GT.AND P5, PT, R4.reuse, 0x8, PT ;  /* 0x000000080400780c */ /* 0x040fe20003fa4270 */
[----:B------:R-:W-:Y:S01]  /*5480*/  IMAD.X R11, R7, 0x1, R9, P2 ;  /* 0x00000001070b7824 */ /* 0x000fe200010e0609 */
[----:B------:R-:W-:Y:S01]  /*5490*/  ISETP.GT.AND P4, PT, R4, 0x9, PT ;  /* 0x000000090400780c */ /* 0x000fe20003f84270 */
[----:B------:R-:W-:Y:S01]  /*54a0*/  @P1 STG.E desc[UR36][R8.64+0x4], R57 ;  /* 0x0000043908001986 */ /* 0x000fe2000c101924 */
[----:B------:R-:W-:Y:S01]  /*54b0*/  IADD3 R6, P1, P2, R101, R8, R15 ;  /* 0x0000000865067210 */ /* 0x000fe20007a3e00f */
[-C--:B0-----:R-:W-:Y:S01]  /*54c0*/  FMUL R5, R60, R88.reuse ;  /* 0x000000583c057220 */ /* 0x081fe20000400000 */
[----:B------:R-:W-:Y:S01]  /*54d0*/  ISETP.GT.AND P3, PT, R3, 0x8, P6 ;  /* 0x000000080300780c */ /* 0x000fe20003764270 */
[----:B------:R-:W-:Y:S01]  /*54e0*/  @P0 STG.E desc[UR36][R10.64+0x4], R59 ;  /* 0x0000043b0a000986 */ /* 0x000fe2000c101924 */
[----:B------:R-:W-:Y:S01]  /*54f0*/  IADD3.X R7, R19, R9, R7, P1, P2 ;  /* 0x0000000913077210 */ /* 0x000fe20000fe4407 */
[-C--:B------:R-:W-:Y:S01]  /*5500*/  FMUL R67, R67, R88.reuse ;  /* 0x0000005843437220 */ /* 0x080fe20000400000 */
[----:B------:R-:W-:Y:S01]  /*5510*/  ISETP.GT.AND P1, PT, R3, RZ, P5 ;  /* 0x000000ff0300720c */ /* 0x000fe20002f24270 */
[-C--:B------:R-:W-:Y:S01]  /*5520*/  FMUL R69, R69, R88.reuse ;  /* 0x0000005845457220 */ /* 0x080fe20000400000 */
[----:B------:R-:W-:Y:S01]  /*5530*/  ISETP.GT.AND P0, PT, R3, RZ, P4 ;  /* 0x000000ff0300720c */ /* 0x000fe20002704270 */
[-C--:B------:R-:W-:Y:S01]  /*5540*/  FMUL R71, R71, R88.reuse ;  /* 0x0000005847477220 */ /* 0x080fe20000400000 */
[C---:B------:R-:W-:Y:S01]  /*5550*/  ISETP.GT.AND P2, PT, R4.reuse, 0x11, PT ;  /* 0x000000110400780c */ /* 0x040fe20003f44270 */
[-C--:B------:R-:W-:Y:S01]  /*5560*/  FMUL R73, R73, R88.reuse ;  /* 0x0000005849497220 */ /* 0x080fe20000400000 */
[-C--:B------:R-:W-:Y:S01]  /*5570*/  FMUL R75, R75, R88.reuse ;  /* 0x000000584b4b7220 */ /* 0x080fe20000400000 */
[-C--:B------:R-:W-:Y:S01]  /*5580*/  FMUL R77, R77, R88.reuse ;  /* 0x000000584d4d7220 */ /* 0x080fe20000400000 */
[-C--:B------:R-:W-:Y:S01]  /*5590*/  FMUL R79, R79, R88.reuse ;  /* 0x000000584f4f7220 */ /* 0x080fe20000400000 */
[----:B------:R0:W-:Y:S01]  /*55a0*/  @P3 STG.E desc[UR36][R10.64], R13 ;  /* 0x0000000d0a003986 */ /* 0x0001e2000c101924 */
[C---:B------:R-:W-:Y:S01]  /*55b0*/  ISETP.GT.AND P3, PT, R4.reuse, 0x10, PT ;  /* 0x000000100400780c */ /* 0x040fe20003f64270 */
[-C--:B------:R-:W-:Y:S01]  /*55c0*/  FMUL R81, R81, R88.reuse ;  /* 0x0000005851517220 */ /* 0x080fe20000400000 */
[-C--:B------:R-:W-:Y:S01]  /*55d0*/  FMUL R83, R83, R88.reuse ;  /* 0x0000005853537220 */ /* 0x080fe20000400000 */
[----:B------:R1:W-:Y:S01]  /*55e0*/  @P1 STG.E desc[UR36][R8.64+0x20], R5 ;  /* 0x0000200508001986 */ /* 0x0003e2000c101924 */
[----:B------:R-:W-:Y:S01]  /*55f0*/  ISETP.GT.AND P1, PT, R3, 0x8, P5 ;  /* 0x000000080300780c */ /* 0x000fe20002f24270 */
[-C--:B------:R-:W-:Y:S01]  /*5600*/  FMUL R85, R85, R88.reuse ;  /* 0x0000005855557220 */ /* 0x080fe20000400000 */
[C---:B------:R-:W-:Y:S01]  /*5610*/  ISETP.GT.AND P5, PT, R4.reuse, 0x28, PT ;  /* 0x000000280400780c */ /* 0x040fe20003fa4270 */
[----:B------:R-:W-:Y:S01]  /*5620*/  @P0 STG.E desc[UR36][R8.64+0x24], R61 ;  /* 0x0000243d08000986 */ /* 0x000fe2000c101924 */
[----:B------:R-:W-:Y:S01]  /*5630*/  ISETP.GT.AND P0, PT, R3, 0x8, P4 ;  /* 0x000000080300780c */ /* 0x000fe20002704270 */
[-C--:B------:R-:W-:Y:S01]  /*5640*/  FMUL R87, R87, R88.reuse ;  /* 0x0000005857577220 */ /* 0x080fe20000400000 */
[----:B------:R-:W-:Y:S01]  /*5650*/  ISETP.GT.AND P4, PT, R4, 0x30, PT ;  /* 0x000000300400780c */ /* 0x000fe20003f84270 */
[-C--:B0-----:R-:W-:Y:S01]  /*5660*/  FMUL R13, R62, R88.reuse ;  /* 0x000000583e0d7220 */ /* 0x081fe20000400000 */
[----:B------:R-:W-:Y:S01]  /*5670*/  P2R R57, PR, RZ, 0x20 ;  /* 0x00000020ff397803 */ /* 0x000fe20000000000 */
[-C--:B------:R-:W-:Y:S01]  /*5680*/  FMUL R25, R25, R88.reuse ;  /* 0x0000005819197220 */ /* 0x080fe20000400000 */
[-C--:B------:R-:W-:Y:S01]  /*5690*/  FMUL R27, R27, R88.reuse ;  /* 0x000000581b1b7220 */ /* 0x080fe20000400000 */
[-C--:B-1----:R-:W-:Y:S01]  /*56a0*/  FMUL R5, R64, R88.reuse ;  /* 0x0000005840057220 */ /* 0x082fe20000400000 */
[-C--:B------:R-:W-:Y:S01]  /*56b0*/  FMUL R29, R29, R88.reuse ;  /* 0x000000581d1d7220 */ /* 0x080fe20000400000 */
[----:B------:R0:W-:Y:S01]  /*56c0*/  @P1 STG.E desc[UR36][R10.64+0x20], R13 ;  /* 0x0000200d0a001986 */ /* 0x0001e2000c101924 */
[----:B------:R-:W-:Y:S01]  /*56d0*/  ISETP.GT.AND P1, PT, R4, 0x19, PT ;  /* 0x000000190400780c */ /* 0x000fe20003f24270 */
[-C--:B------:R-:W-:Y:S01]  /*56e0*/  FMUL R31, R31, R88.reuse ;  /* 0x000000581f1f7220 */ /* 0x080fe20000400000 */
[-C--:B------:R-:W-:Y:S01]  /*56f0*/  FMUL R33, R33, R88.reuse ;  /* 0x0000005821217220 */ /* 0x080fe20000400000 */
[----:B------:R-:W-:Y:S01]  /*5700*/  @P0 STG.E desc[UR36][R10.64+0x24], R63 ;  /* 0x0000243f0a000986 */ /* 0x000fe2000c101924 */
[----:B------:R-:W-:Y:S01]  /*5710*/  ISETP.GT.AND P0, PT, R3, RZ, P3 ;  /* 0x000000ff0300720c */ /* 0x000fe20001f04270 */
[-C--:B------:R-:W-:Y:S01]  /*5720*/  FMUL R35, R35, R88.reuse ;  /* 0x0000005823237220 */ /* 0x080fe20000400000 */
[-C--:B------:R-:W-:Y:S01]  /*5730*/  FMUL R37, R37, R88.reuse ;  /* 0x0000005825257220 */ /* 0x080fe20000400000 */
[-C--:B------:R-:W-:Y:S01]  /*5740*/  FMUL R39, R39, R88.reuse ;  /* 0x0000005827277220 */ /* 0x080fe20000400000 */
[-C--:B------:R-:W-:Y:S01]  /*5750*/  FMUL R41, R41, R88.reuse ;  /* 0x0000005829297220 */ /* 0x080fe20000400000 */
[-C--:B------:R-:W-:Y:S01]  /*5760*/  FMUL R43, R43, R88.reuse ;  /* 0x000000582b2b7220 */ /* 0x080fe20000400000 */
[-C--:B------:R-:W-:Y:S01]  /*5770*/  FMUL R45, R45, R88.reuse ;  /* 0x000000582d2d7220 */ /* 0x080fe20000400000 */
[-C--:B0-----:R-:W-:Y:S01]  /*5780*/  FMUL R13, R66, R88.reuse ;  /* 0x00000058420d7220 */ /* 0x081fe20000400000 */
[-C--:B------:R-:W-:Y:S01]  /*5790*/  FMUL R47, R47, R88.reuse ;  /* 0x000000582f2f7220 */ /* 0x080fe20000400000 */
[-C--:B------:R-:W-:Y:S01]  /*57a0*/  FMUL R49, R49, R88.reuse ;  /* 0x0000005831317220 */ /* 0x080fe20000400000 */
[-C--:B------:R-:W-:Y:S01]  /*57b0*/  FMUL R51, R51, R88.reuse ;  /* 0x0000005833337220 */ /* 0x080fe20000400000 */
[-C--:B------:R-:W-:Y:S01]  /*57c0*/  FMUL R53, R53, R88.reuse ;  /* 0x0000005835357220 */ /* 0x080fe20000400000 */
[-C--:B------:R-:W-:Y:S01]  /*57d0*/  FMUL R55, R55, R88.reuse ;  /* 0x0000005837377220 */ /* 0x080fe20000400000 */
[----:B------:R0:W-:Y:S01]  /*57e0*/  @P0 STG.E desc[UR36][R8.64+0x40], R5 ;  /* 0x0000400508000986 */ /* 0x0001e2000c101924 */
[----:B------:R-:W-:Y:S01]  /*57f0*/  ISETP.GT.AND P0, PT, R3, RZ, P2 ;  /* 0x000000ff0300720c */ /* 0x000fe20001704270 */
[----:B0-----:R-:W-:-:S12]  /*5800*/  FMUL R5, R68, R88 ;  /* 0x0000005844057220 */ /* 0x001fd80000400000 */
[----:B------:R-:W-:Y:S01]  /*5810*/  @P0 STG.E desc[UR36][R8.64+0x44], R65 ;  /* 0x0000444108000986 */ /* 0x000fe2000c101924 */
[----:B------:R-:W-:Y:S02]  /*5820*/  ISETP.GT.AND P0, PT, R3, 0x8, P3 ;  /* 0x000000080300780c */ /* 0x000fe40001f04270 */
[----:B------:R-:W-:-:S04]  /*5830*/  ISETP.GT.AND P3, PT, R4, 0x29, PT ;  /* 0x000000290400780c */ /* 0x000fc80003f64270 */
[----:B------:R-:W-:-:S07]  /*5840*/  P2R R56, PR, RZ, 0x8 ;  /* 0x00000008ff387803 */ /* 0x000fce0000000000 */
[----:B------:R0:W-:Y:S01]  /*5850*/  @P0 STG.E desc[UR36][R10.64+0x40], R13 ;  /* 0x0000400d0a000986 */ /* 0x0001e2000c101924 */
[----:B------:R-:W-:Y:S02]  /*5860*/  ISETP.GT.AND P0, PT, R3, 0x8, P2 ;  /* 0x000000080300780c */ /* 0x000fe40001704270 */
[----:B------:R-:W-:Y:S01]  /*5870*/  ISETP.GT.AND P2, PT, R4, 0x18, PT ;  /* 0x000000180400780c */ /* 0x000fe20003f44270 */
[----:B0-----:R-:W-:-:S10]  /*5880*/  FMUL R13, R70, R88 ;  /* 0x00000058460d7220 */ /* 0x001fd40000400000 */
[----:B------:R-:W-:Y:S01]  /*5890*/  @P0 STG.E desc[UR36][R10.64+0x44], R67 ;  /* 0x000044430a000986 */ /* 0x000fe2000c101924 */
[----:B------:R-:W-:-:S13]  /*58a0*/  ISETP.GT.AND P0, PT, R3, RZ, P2 ;  /* 0x000000ff0300720c */ /* 0x000fda0001704270 */
[----:B------:R0:W-:Y:S01]  /*58b0*/  @P0 STG.E desc[UR36][R8.64+0x60], R5 ;  /* 0x0000600508000986 */ /* 0x0001e2000c101924 */
[----:B------:R-:W-:Y:S01]  /*58c0*/  ISETP.GT.AND P0, PT, R3, RZ, P1 ;  /* 0x000000ff0300720c */ /* 0x000fe20000f04270 */
[----:B0-----:R-:W-:-:S12]  /*58d0*/  FMUL R5, R72, R88 ;  /* 0x0000005848057220 */ /* 0x001fd80000400000 */
[----:B------:R-:W-:Y:S01]  /*58e0*/  @P0 STG.E desc[UR36][R8.64+0x64], R69 ;  /* 0x0000644508000986 */ /* 0x000fe2000c101924 */
[----:B------:R-:W-:Y:S02]  /*58f0*/  ISETP.GT.AND P0, PT, R3, 0x8, P2 ;  /* 0x000000080300780c */ /* 0x000fe40001704270 */
[----:B------:R-:W-:-:S11]  /*5900*/  ISETP.GT.AND P2, PT, R4, 0x20, PT ;  /* 0x000000200400780c */ /* 0x000fd60003f44270 */
        /* <DEDUP_REMOVED lines=13> */
[----:B------:R-:W-:Y:S01]  /*59e0*/  ISETP.GT.AND P0, PT, R3, 0x8, P1 ;  /* 0x000000080300780c */ /* 0x000fe20000f04270 */
[----:B0-----:R-:W-:-:S12]  /*59f0*/  FMUL R13, R78, R88 ;  /* 0x000000584e0d7220 */ /* 0x001fd80000400000 */
[----:B------:R-:W-:Y:S01]  /*5a00*/  @P0 STG.E desc[UR36][R10.64+0x84], R75 ;  /* 0x0000844b0a000986 */ /* 0x000fe2000c101924 */
[----:B------:R-:W-:-:S13]  /*5a10*/  ISETP.GT.AND P0, PT, R3, RZ, P5 ;  /* 0x000000ff0300720c */ /* 0x000fda0002f04270 */
[----:B------:R0:W-:Y:S01]  /*5a20*/  @P0 STG.E desc[UR36][R8.64+0xa0], R5 ;  /* 0x0000a00508000986 */ /* 0x0001e2000c101924 */
[----:B------:R-:W-:Y:S01]  /*5a30*/  ISETP.GT.AND P0, PT, R3, RZ, P3 ;  /* 0x000000ff0300720c */ /* 0x000fe20001f04270 */
[----:B0-----:R-:W-:-:S12]  /*5a40*/  FMUL R5, R80, R88 ;  /* 0x0000005850057220 */ /* 0x001fd80000400000 */
[----:B------:R-:W-:Y:S01]  /*5a50*/  @P0 STG.E desc[UR36][R8.64+0xa4], R77 ;  /* 0x0000a44d08000986 */ /* 0x000fe2000c101924 */
[----:B------:R-:W-:-:S13]  /*5a60*/  ISETP.GT.AND P0, PT, R3, 0x8, P5 ;  /* 0x000000080300780c */ /* 0x000fda0002f04270 */
[----:B------:R0:W-:Y:S01]  /*5a70*/  @P0 STG.E desc[UR36][R10.64+0xa0], R13 ;  /* 0x0000a00d0a000986 */ /* 0x0001e2000c101924 */
[C---:B------:R-:W-:Y:S02]  /*5a80*/  ISETP.GT.AND P0, PT, R3.reuse, 0x8, P3 ;  /* 0x000000080300780c */ /* 0x040fe40001f04270 */
[----:B------:R-:W-:Y:S01]  /*5a90*/  ISETP.GT.AND P3, PT, R3, 0x8, P2 ;  /* 0x000000080300780c */ /* 0x000fe20001764270 */
[----:B0-----:R-:W-:-:S10]  /*5aa0*/  FMUL R13, R82, R88 ;  /* 0x00000058520d7220 */ /* 0x001fd40000400000 */
[----:B------:R-:W-:Y:S01]  /*5ab0*/  @P0 STG.E desc[UR36][R10.64+0xa4], R79 ;  /* 0x0000a44f0a000986 */ /* 0x000fe2000c101924 */
[----:B------:R-:W-:-:S13]  /*5ac0*/  ISETP.GT.AND P0, PT, R3, RZ, P4 ;  /* 0x000000ff0300720c */ /* 0x000fda0002704270 */
[----:B------:R0:W-:Y:S01]  /*5ad0*/  @P0 STG.E desc[UR36][R8.64+0xc0], R5 ;  /* 0x0000c00508000986 */ /* 0x0001e2000c101924 */
[----:B------:R-:W-:-:S04]  /*5ae0*/  ISETP.GT.AND P0, PT, R4, 0x31, PT ;  /* 0x000000310400780c */ /* 0x000fc80003f04270 */
[----:B------:R-:W-:Y:S01]  /*5af0*/  ISETP.GT.AND P1, PT, R3, RZ, P0 ;  /* 0x000000ff0300720c */ /* 0x000fe20000724270 */
[----:B0-----:R-:W-:-:S12]  /*5b00*/  FMUL R5, R84, R88 ;  /* 0x0000005854057220 */ /* 0x001fd80000400000 */
[----:B------:R-:W-:Y:S01]  /*5b10*/  @P1 STG.E desc[UR36][R8.64+0xc4], R81 ;  /* 0x0000c45108001986 */ /* 0x000fe2000c101924 */
[----:B------:R-:W-:-:S13]  /*5b20*/  ISETP.GT.AND P1, PT, R3, 0x8, P4 ;  /* 0x000000080300780c */ /* 0x000fda0002724270 */
[----:B------:R0:W-:Y:S01]  /*5b30*/  @P1 STG.E desc[UR36][R10.64+0xc0], R13 ;  /* 0x0000c00d0a001986 */ /* 0x0001e2000c101924 */
[----:B------:R-:W-:-:S13]  /*5b40*/  ISETP.GT.AND P1, PT, R3, 0x8, P0 ;  /* 0x000000080300780c */ /* 0x000fda0000724270 */
[----:B------:R-:W-:Y:S01]  /*5b50*/  @P1 STG.E desc[UR36][R10.64+0xc4], R83 ;  /* 0x0000c4530a001986 */ /* 0x000fe2000c101924 */
[----:B------:R-:W-:-:S05]  /*5b60*/  IADD3 R14, P1, R101, R10, RZ ;  /* 0x0000000a650e7210 */ /* 0x000fca0007f3e0ff */
[----:B------:R-:W-:Y:S01]  /*5b70*/  IMAD.X R15, R19, 0x1, R11, P1 ;  /* 0x00000001130f7824 */ /* 0x000fe200008e060b */
[----:B------:R-:W-:-:S13]  /*5b80*/  ISETP.GT.AND P1, PT, R3, RZ, P2 ;  /* 0x000000ff0300720c */ /* 0x000fda0001724270 */
[----:B------:R1:W-:Y:S01]  /*5b90*/  @P1 STG.E desc[UR36][R8.64+0xe0], R5 ;  /* 0x0000e00508001986 */ /* 0x0003e2000c101924 */
[----:B------:R-:W-:-:S05]  /*5ba0*/  IADD3 R20, P1, R101, R10, RZ ;  /* 0x0000000a65147210 */ /* 0x000fca0007f3e0ff */
[----:B------:R-:W-:Y:S01]  /*5bb0*/  IMAD.X R21, R19, 0x1, R11, P1 ;  /* 0x0000000113157824 */ /* 0x000fe200008e060b */
[----:B------:R-:W-:-:S05]  /*5bc0*/  IADD3 R12, P1, R101, R8, RZ ;  /* 0x00000008650c7210 */ /* 0x000fca0007f3e0ff */
[----:B0-----:R-:W-:Y:S01]  /*5bd0*/  IMAD.X R13, R19, 0x1, R9, P1 ;  /* 0x00000001130d7824 */ /* 0x001fe200008e0609 */
[----:B------:R-:W-:Y:S01]  /*5be0*/  ISETP.GT.AND P1, PT, R4, 0x39, PT ;  /* 0x000000390400780c */ /* 0x000fe20003f24270 */
[-C--:B------:R-:W-:Y:S01]  /*5bf0*/  FMUL R19, R86, R88.reuse ;  /* 0x0000005856137220 */ /* 0x080fe20000400000 */
[----:B-1----:R-:W-:Y:S02]  /*5c00*/  FMUL R5, R24, R88 ;  /* 0x0000005818057220 */ /* 0x002fe40000400000 */
[----:B------:R-:W-:-:S13]  /*5c10*/  ISETP.GT.AND P5, PT, R3, RZ, P1 ;  /* 0x000000ff0300720c */ /* 0x000fda0000fa4270 */
[----:B------:R-:W-:Y:S01]  /*5c20*/  @P5 STG.E desc[UR36][R8.64+0xe4], R85 ;  /* 0x0000e45508005986 */ /* 0x000fe2000c101924 */
[----:B------:R-:W-:-:S03]  /*5c30*/  ISETP.GT.AND P5, PT, R4, 0x1, PT ;  /* 0x000000010400780c */ /* 0x000fc60003fa4270 */
[----:B------:R0:W-:Y:S01]  /*5c40*/  @P3 STG.E desc[UR36][R10.64+0xe0], R19 ;  /* 0x0000e0130a003986 */ /* 0x0001e2000c101924 */
[C---:B------:R-:W-:Y:S02]  /*5c50*/  ISETP.GT.AND P3, PT, R3.reuse, 0x8, P1 ;  /* 0x000000080300780c */ /* 0x040fe40000f64270 */
[----:B------:R-:W-:Y:S01]  /*5c60*/  ISETP.GT.AND P5, PT, R3, 0x80, P5 ;  /* 0x000000800300780c */ /* 0x000fe20002fa4270 */
[----:B0-----:R-:W-:-:S10]  /*5c70*/  FMUL R19, R26, R88 ;  /* 0x000000581a137220 */ /* 0x001fd40000400000 */
[----:B------:R0:W-:Y:S01]  /*5c80*/  @P3 STG.E desc[UR36][R10.64+0xe4], R87 ;  /* 0x0000e4570a003986 */ /* 0x0001e2000c101924 */
[C---:B------:R-:W-:Y:S01]  /*5c90*/  ISETP.GT.AND P3, PT, R3.reuse, 0x80, P6 ;  /* 0x000000800300780c */ /* 0x040fe20003764270 */
[----:B------:R-:W-:Y:S01]  /*5ca0*/  @P5 IMAD.MOV.U32 R8, RZ, RZ, R12 ;  /* 0x000000ffff085224 */ /* 0x000fe200078e000c */
[----:B------:R-:W-:Y:S01]  /*5cb0*/  ISETP.GT.AND P6, PT, R3, 0x88, P6 ;  /* 0x000000880300780c */ /* 0x000fe200037c4270 */
[----:B------:R-:W-:Y:S02]  /*5cc0*/  @P5 IMAD.MOV.U32 R9, RZ, RZ, R13 ;  /* 0x000000ffff095224 */ /* 0x000fe400078e000d */
[----:B0-----:R-:W-:-:S08]  /*5cd0*/  FMUL R11, R30, R88 ;  /* 0x000000581e0b7220 */ /* 0x001fd00000400000 */
[----:B------:R0:W-:Y:S01]  /*5ce0*/  @P3 STG.E desc[UR36][R12.64], R5 ;  /* 0x000000050c003986 */ /* 0x0001e2000c101924 */
[----:B------:R-:W-:-:S03]  /*5cf0*/  ISETP.NE.AND P3, PT, R56, RZ, PT ;  /* 0x000000ff3800720c */ /* 0x000fc60003f65270 */
[----:B------:R-:W-:Y:S01]  /*5d00*/  @P5 STG.E desc[UR36][R8.64+0x4], R25 ;  /* 0x0000041908005986 */ /* 0x000fe2000c101924 */
[----:B------:R-:W-:-:S03]  /*5d10*/  ISETP.NE.AND P5, PT, R57, RZ, PT ;  /* 0x000000ff3900720c */ /* 0x000fc60003fa5270 */
[----:B------:R1:W-:Y:S01]  /*5d20*/  @P6 STG.E desc[UR36][R14.64], R19 ;  /* 0x000000130e006986 */ /* 0x0003e2000c101924 */
[----:B------:R-:W-:Y:S01]  /*5d30*/  ISETP.GT.AND P6, PT, R4, 0x1, PT ;  /* 0x000000010400780c */ /* 0x000fe20003fc4270 */
[----:B0-----:R-:W-:-:S03]  /*5d40*/  FMUL R5, R28, R88 ;  /* 0x000000581c057220 */ /* 0x001fc60000400000 */
[----:B------:R-:W-:Y:S01]  /*5d50*/  ISETP.GT.AND P6, PT, R3, 0x88, P6 ;  /* 0x000000880300780c */ /* 0x000fe200037c4270 */
[----:B-1----:R-:W-:-:S12]  /*5d60*/  FMUL R15, R44, R88 ;  /* 0x000000582c0f7220 */ /* 0x002fd80000400000 */
[----:B------:R-:W-:Y:S01]  /*5d70*/  @P6 STG.E desc[UR36][R20.64+0x4], R27 ;  /* 0x0000041b14006986 */ /* 0x000fe2000c101924 */
[----:B------:R-:W-:-:S04]  /*5d80*/  ISETP.GT.AND P6, PT, R4, 0x8, PT ;  /* 0x000000080400780c */ /* 0x000fc80003fc4270 */
[----:B------:R-:W-:-:S13]  /*5d90*/  ISETP.GT.AND P6, PT, R3, 0x80, P6 ;  /* 0x000000800300780c */ /* 0x000fda00037c4270 */
[----:B------:R-:W-:Y:S02]  /*5da0*/  @P6 IMAD.MOV.U32 R8, RZ, RZ, R12 ;  /* 0x000000ffff086224 */ /* 0x000fe400078e000c */
[----:B------:R-:W-:-:S05]  /*5db0*/  @P6 IMAD.MOV.U32 R9, RZ, RZ, R13 ;  /* 0x000000ffff096224 */ /* 0x000fca00078e000d */
[----:B------:R0:W-:Y:S01]  /*5dc0*/  @P6 STG.E desc[UR36][R8.64+0x20], R5 ;  /* 0x0000200508006986 */ /* 0x0001e2000c101924 */
[----:B------:R-:W-:-:S04]  /*5dd0*/  ISETP.GT.AND P6, PT, R4, 0x9, PT ;  /* 0x000000090400780c */ /* 0x000fc80003fc4270 */
[----:B------:R-:W-:Y:S01]  /*5de0*/  ISETP.GT.AND P6, PT, R3, 0x80, P6 ;  /* 0x000000800300780c */ /* 0x000fe200037c4270 */
[----:B0-----:R-:W-:-:S12]  /*5df0*/  FMUL R5, R32, R88 ;  /* 0x0000005820057220 */ /* 0x001fd80000400000 */
[----:B------:R-:W-:Y:S01]  /*5e00*/  @P6 MOV R8, R12 ;  /* 0x0000000c00086202 */ /* 0x000fe20000000f00 */
[----:B------:R-:W-:-:S05]  /*5e10*/  @P6 IMAD.MOV.U32 R9, RZ, RZ, R13 ;  /* 0x000000ffff096224 */ /* 0x000fca00078e000d */
[----:B------:R-:W-:Y:S01]  /*5e20*/  @P6 STG.E desc[UR36][R8.64+0x24], R29 ;  /* 0x0000241d08006986 */ /* 0x000fe2000c101924 */
[----:B------:R-:W-:-:S04]  /*5e30*/  ISETP.GT.AND P6, PT, R4, 0x8, PT ;  /* 0x000000080400780c */ /* 0x000fc80003fc4270 */
[----:B------:R-:W-:-:S13]  /*5e40*/  ISETP.GT.AND P6, PT, R3, 0x88, P6 ;  /* 0x000000880300780c */ /* 0x000fda00037c4270 */
[----:B------:R0:W-:Y:S01]  /*5e50*/  @P6 STG.E desc[UR36][R6.64+0x20], R11 ;  /* 0x0000200b06006986 */ /* 0x0001e2000c101924 */
[----:B------:R-:W-:-:S04]  /*5e60*/  ISETP.GT.AND P6, PT, R4, 0x9, PT ;  /* 0x000000090400780c */ /* 0x000fc80003fc4270 */
[----:B------:R-:W-:Y:S01]  /*5e70*/  ISETP.GT.AND P6, PT, R3, 0x88, P6 ;  /* 0x000000880300780c */ /* 0x000fe200037c4270 */
[----:B0-----:R-:W-:-:S12]  /*5e80*/  FMUL R11, R34, R88 ;  /* 0x00000058220b7220 */ /* 0x001fd80000400000 */
        /* <DEDUP_REMOVED lines=9> */
[----:B------:R-:W-:Y:S02]  /*5f20*/  @P6 IMAD.MOV.U32 R8, RZ, RZ, R12 ;  /* 0x000000ffff086224 */ /* 0x000fe400078e000c */
        /* <DEDUP_REMOVED lines=17> */
[----:B------:R-:W-:Y:S01]  /*6040*/  @P6 IMAD.MOV.U32 R8, RZ, RZ, R12 ;  /* 0x000000ffff086224 */ /* 0x000fe200078e000c */
[----:B------:R-:W-:-:S05]  /*6050*/  @P6 MOV R9, R13 ;  /* 0x0000000d00096202 */ /* 0x000fca0000000f00 */
        /* <DEDUP_REMOVED lines=14> */
[----:B------:R-:W-:-:S13]  /*6140*/  ISETP.GT.AND P6, PT, R3, 0x80, P6 ;  /* 0x000000800300780c */ /* 0x000fda00037c4270 */
[----:B0-----:R-:W-:Y:S02]  /*6150*/  @P6 IMAD.MOV.U32 R8, RZ, RZ, R12 ;  /* 0x000000ffff086224 */ /* 0x001fe400078e000c */
[----:B------:R-:W-:-:S05]  /*6160*/  @P6 IMAD.MOV.U32 R9, RZ, RZ, R13 ;  /* 0x000000ffff096224 */ /* 0x000fca00078e000d */
[----:B------:R0:W-:Y:S01]  /*6170*/  @P6 STG.E desc[UR36][R8.64+0x84], R41 ;  /* 0x0000842908006986 */ /* 0x0001e2000c101924 */
[----:B------:R-:W-:-:S04]  /*6180*/  ISETP.GT.AND P6, PT, R4, 0x20, PT ;  /* 0x000000200400780c */ /* 0x000fc80003fc4270 */
[----:B------:R-:W-:Y:S01]  /*6190*/  ISETP.GT.AND P6, PT, R3, 0x88, P6 ;  /* 0x000000880300780c */ /* 0x000fe200037c4270 */
[----:B0-----:R-:W-:-:S12]  /*61a0*/  FMUL R9, R46, R88 ;  /* 0x000000582e097220 */ /* 0x001fd80000400000 */
[----:B------:R0:W-:Y:S01]  /*61b0*/  @P6 STG.E desc[UR36][R6.64+0x80], R11 ;  /* 0x0000800b06006986 */ /* 0x0001e2000c101924 */
[----:B------:R-:W-:-:S04]  /*61c0*/  ISETP.GT.AND P6, PT, R4, 0x21, PT ;  /* 0x000000210400780c */ /* 0x000fc80003fc4270 */
[----:B------:R-:W-:Y:S01]  /*61d0*/  ISETP.GT.AND P6, PT, R3, 0x88, P6 ;  /* 0x000000880300780c */ /* 0x000fe200037c4270 */
[----:B0-----:R-:W-:-:S12]  /*61e0*/  FMUL R11, R48, R88 ;  /* 0x00000058300b7220 */ /* 0x001fd80000400000 */
[----:B------:R-:W-:Y:S02]  /*61f0*/  @P6 IMAD.MOV.U32 R4, RZ, RZ, R6 ;  /* 0x000000ffff046224 */ /* 0x000fe400078e0006 */
[----:B------:R-:W-:-:S05]  /*6200*/  @P6 IMAD.MOV.U32 R5, RZ, RZ, R7 ;  /* 0x000000ffff056224 */ /* 0x000fca00078e0007 */
[----:B------:R0:W-:Y:S01]  /*6210*/  @P6 STG.E desc[UR36][R4.64+0x84], R43 ;  /* 0x0000842b04006986 */ /* 0x0001e2000c101924 */
[C---:B------:R-:W-:Y:S02]  /*6220*/  ISETP.GT.AND P6, PT, R3.reuse, 0x80, P5 ;  /* 0x000000800300780c */ /* 0x040fe40002fc4270 */
[----:B------:R-:W-:-:S11]  /*6230*/  ISETP.GT.AND P5, PT, R3, 0x88, P5 ;  /* 0x000000880300780c */ /* 0x000fd60002fa4270 */
[----:B0-----:R-:W-:Y:S02]  /*6240*/  @P6 IMAD.MOV.U32 R4, RZ, RZ, R12 ;  /* 0x000000ffff046224 */ /* 0x001fe400078e000c */
[----:B------:R-:W-:-:S05]  /*6250*/  @P6 IMAD.MOV.U32 R5, RZ, RZ, R13 ;  /* 0x000000ffff056224 */ /* 0x000fca00078e000d */
[----:B------:R0:W-:Y:S01]  /*6260*/  @P6 STG.E desc[UR36][R4.64+0xa0], R15 ;  /* 0x0000a00f04006986 */ /* 0x0001e2000c101924 */
[C---:B------:R-:W-:Y:S02]  /*6270*/  ISETP.GT.AND P6, PT, R3.reuse, 0x80, P3 ;  /* 0x000000800300780c */ /* 0x040fe40001fc4270 */
[----:B------:R-:W-:-:S11]  /*6280*/  ISETP.GT.AND P3, PT, R3, 0x88, P3 ;  /* 0x000000880300780c */ /* 0x000fd60001f64270 */
[----:B0-----:R-:W-:Y:S01]  /*6290*/  @P6 MOV R4, R12 ;  /* 0x0000000c00046202 */ /* 0x001fe20000000f00 */
[----:B------:R-:W-:-:S05]  /*62a0*/  @P6 IMAD.MOV.U32 R5, RZ, RZ, R13 ;  /* 0x000000ffff056224 */ /* 0x000fca00078e000d */
[----:B------:R0:W-:Y:S02]  /*62b0*/  @P6 STG.E desc[UR36][R4.64+0xa4], R45 ;  /* 0x0000a42d04006986 */ /* 0x0001e4000c101924 */
[----:B0-----:R-:W-:Y:S02]  /*62c0*/  @P5 IMAD.MOV.U32 R4, RZ, RZ, R6 ;  /* 0x000000ffff045224 */ /* 0x001fe400078e0006 */
[----:B------:R-:W-:-:S05]  /*62d0*/  @P5 IMAD.MOV.U32 R5, RZ, RZ, R7 ;  /* 0x000000ffff055224 */ /* 0x000fca00078e0007 */
[----:B------:R0:W-:Y:S01]  /*62e0*/  @P5 STG.E desc[UR36][R4.64+0xa0], R9 ;  /* 0x0000a00904005986 */ /* 0x0001e2000c101924 */
[C---:B------:R-:W-:Y:S02]  /*62f0*/  ISETP.GT.AND P5, PT, R3.reuse, 0x80, P4 ;  /* 0x000000800300780c */ /* 0x040fe400027a4270 */
[----:B------:R-:W-:Y:S01]  /*6300*/  ISETP.GT.AND P4, PT, R3, 0x88, P4 ;  /* 0x000000880300780c */ /* 0x000fe20002784270 */
[----:B0-----:R-:W-:Y:S02]  /*6310*/  @P3 IMAD.MOV.U32 R4, RZ, RZ, R6 ;  /* 0x000000ffff043224 */ /* 0x001fe400078e0006 */
[----:B------:R-:W-:Y:S01]  /*6320*/  FMUL R9, R52, R88 ;  /* 0x0000005834097220 */ /* 0x000fe20000400000 */
[----:B------:R-:W-:-:S05]  /*6330*/  @P3 IMAD.MOV.U32 R5, RZ, RZ, R7 ;  /* 0x000000ffff053224 */ /* 0x000fca00078e0007 */
[----:B------:R0:W-:Y:S01]  /*6340*/  @P3 STG.E desc[UR36][R4.64+0xa4], R47 ;  /* 0x0000a42f04003986 */ /* 0x0001e2000c101924 */
[C---:B------:R-:W-:Y:S02]  /*6350*/  ISETP.GT.AND P3, PT, R3.reuse, 0x80, P0 ;  /* 0x000000800300780c */ /* 0x040fe40000764270 */
[----:B------:R-:W-:Y:S01]  /*6360*/  ISETP.GT.AND P0, PT, R3, 0x88, P0 ;  /* 0x000000880300780c */ /* 0x000fe20000704270 */
[----:B0-----:R-:W-:Y:S02]  /*6370*/  @P5 IMAD.MOV.U32 R4, RZ, RZ, R12 ;  /* 0x000000ffff045224 */ /* 0x001fe400078e000c */
[----:B------:R-:W-:-:S05]  /*6380*/  @P5 IMAD.MOV.U32 R5, RZ, RZ, R13 ;  /* 0x000000ffff055224 */ /* 0x000fca00078e000d */
[----:B------:R0:W-:Y:S01]  /*6390*/  @P5 STG.E desc[UR36][R4.64+0xc0], R11 ;  /* 0x0000c00b04005986 */ /* 0x0001e2000c101924 */
[C---:B------:R-:W-:Y:S02]  /*63a0*/  ISETP.GT.AND P5, PT, R3.reuse, 0x80, P2 ;  /* 0x000000800300780c */ /* 0x040fe400017a4270 */
[----:B------:R-:W-:Y:S01]  /*63b0*/  ISETP.GT.AND P2, PT, R3, 0x88, P2 ;  /* 0x000000880300780c */ /* 0x000fe20001744270 */
[----:B0-----:R-:W-:Y:S01]  /*63c0*/  @P3 IMAD.MOV.U32 R4, RZ, RZ, R12 ;  /* 0x000000ffff043224 */ /* 0x001fe200078e000c */
[----:B------:R-:W-:Y:S01]  /*63d0*/  @P3 MOV R5, R13 ;  /* 0x0000000d00053202 */ /* 0x000fe20000000f00 */
[----:B------:R-:W-:-:S04]  /*63e0*/  FMUL R11, R54, R88 ;  /* 0x00000058360b7220 */ /* 0x000fc80000400000 */
[----:B------:R0:W-:Y:S01]  /*63f0*/  @P3 STG.E desc[UR36][R4.64+0xc4], R49 ;  /* 0x0000c43104003986 */ /* 0x0001e2000c101924 */
[C---:B------:R-:W-:Y:S02]  /*6400*/  ISETP.GT.AND P3, PT, R3.reuse, 0x80, P1 ;  /* 0x000000800300780c */ /* 0x040fe40000f64270 */
[----:B------:R-:W-:Y:S01]  /*6410*/  ISETP.GT.AND P1, PT, R3, 0x88, P1 ;  /* 0x000000880300780c */ /* 0x000fe20000f24270 */
[----:B------:R-:W-:Y:S01]  /*6420*/  FMUL R3, R50, R88 ;  /* 0x0000005832037220 */ /* 0x000fe20000400000 */
[----:B0-----:R-:W-:Y:S02]  /*6430*/  @P4 IMAD.MOV.U32 R4, RZ, RZ, R6 ;  /* 0x000000ffff044224 */ /* 0x001fe400078e0006 */
[----:B------:R-:W-:-:S05]  /*6440*/  @P4 IMAD.MOV.U32 R5, RZ, RZ, R7 ;  /* 0x000000ffff054224 */ /* 0x000fca00078e0007 */
[----:B------:R0:W-:Y:S02]  /*6450*/  @P4 STG.E desc[UR36][R4.64+0xc0], R3 ;  /* 0x0000c00304004986 */ /* 0x0001e4000c101924 */
[----:B0-----:R-:W-:Y:S02]  /*6460*/  @P0 IMAD.MOV.U32 R4, RZ, RZ, R6 ;  /* 0x000000ffff040224 */ /* 0x001fe400078e0006 */
[----:B------:R-:W-:-:S05]  /*6470*/  @P0 IMAD.MOV.U32 R5, RZ, RZ, R7 ;  /* 0x000000ffff050224 */ /* 0x000fca00078e0007 */
[----:B------:R0:W-:Y:S02]  /*6480*/  @P0 STG.E desc[UR36][R4.64+0xc4], R51 ;  /* 0x0000c43304000986 */ /* 0x0001e4000c101924 */
[----:B0-----:R-:W-:Y:S02]  /*6490*/  @P5 IMAD.MOV.U32 R4, RZ, RZ, R12 ;  /* 0x000000ffff045224 */ /* 0x001fe400078e000c */
[----:B------:R-:W-:-:S05]  /*64a0*/  @P5 IMAD.MOV.U32 R5, RZ, RZ, R13 ;  /* 0x000000ffff055224 */ /* 0x000fca00078e000d */
[----:B------:R0:W-:Y:S04]  /*64b0*/  @P5 STG.E desc[UR36][R4.64+0xe0], R9 ;  /* 0x0000e00904005986 */ /* 0x0001e8000c101924 */
[----:B------:R1:W-:Y:S01]  /*64c0*/  @P3 STG.E desc[UR36][R12.64+0xe4], R53 ;  /* 0x0000e4350c003986 */ /* 0x0003e2000c101924 */
[----:B0-----:R-:W-:Y:S01]  /*64d0*/  @P2 IMAD.MOV.U32 R4, RZ, RZ, R6 ;  /* 0x000000ffff042224 */ /* 0x001fe200078e0006 */
[----:B------:R-:W-:-:S05]  /*64e0*/  @P2 MOV R5, R7 ;  /* 0x0000000700052202 */ /* 0x000fca0000000f00 */
[----:B------:R1:W-:Y:S04]  /*64f0*/  @P2 STG.E desc[UR36][R4.64+0xe0], R11 ;  /* 0x0000e00b04002986 */ /* 0x0003e8000c101924 */
[----:B------:R1:W-:Y:S02]  /*6500*/  @P1 STG.E desc[UR36][R6.64+0xe4], R55 ;  /* 0x0000e43706001986 */ /* 0x0003e4000c101924 */
.L_x_152:
[----:B------:R-:W-:Y:S05]  /*6510*/  BSYNC B0 ;  /* 0x0000000000007941 */ /* 0x000fea0003800000 */
.L_x_28:
[----:B------:R-:W-:Y:S01]  /*6520*/  IADD3 R16, P0, R16, UR38, RZ ;  /* 0x0000002610107c10 */ /* 0x000fe2000ff1e0ff */
[----:B------:R-:W-:Y:S01]  /*6530*/  ULDC.64 UR4, c[0x0][0x650] ;  /* 0x0001940000047ab9 */ /* 0x000fe20000000a00 */
[----:B------:R-:W-:Y:S01]  /*6540*/  PRMT R3, RZ, 0x7610, R3 ;  /* 0x00007610ff037816 */ /* 0x000fe20000000003 */
[----:B------:R-:W-:Y:S01]  /*6550*/  IMAD.MOV.U32 R101, RZ, RZ, -0x1 ;  /* 0xffffffffff657424 */ /* 0x000fe200078e00ff */
[----:B------:R-:W-:Y:S01]  /*6560*/  IADD3.X R17, R17, UR41, RZ, P0, !PT ;  /* 0x0000002911117c10 */ /* 0x000fe200087fe4ff */
[----:B------:R-:W-:Y:S01]  /*6570*/  IMAD.MOV.U32 R19, RZ, RZ, -0x1 ;  /* 0xffffffffff137424 */ /* 0x000fe200078e00ff */
[----:B------:R-:W-:-:S04]  /*6580*/  ISETP.GE.U32.AND P0, PT, R16, UR4, PT ;  /* 0x0000000410007c0c */ /* 0x000fc8000bf06070 */
[----:B------:R-:W-:-:S13]  /*6590*/  ISETP.GE.U32.AND.EX P0, PT, R17, UR5, PT, P0 ;  /* 0x0000000511007c0c */ /* 0x000fda000bf06100 */
[----:B------:R-:W-:Y:S05]  /*65a0*/  @P0 BRA `(.L_x_153) ;  /* 0x00000004004c0947 */ /* 0x000fea0003800000 */
[----:B-1--4-:R-:W1:Y:S01]  /*65b0*/  LDC.64 R10, c[0x0][0x628] ;  /* 0x00018a00ff0a7b82 */ /* 0x012e620000000a00 */
[----:B------:R-:W4:Y:S01]  /*65c0*/  S2R R12, SR_CTAID.X ;  /* 0x00000000000c7919 */ /* 0x000f220000002500 */
[----:B------:R-:W-:Y:S02]  /*65d0*/  IMAD.MOV.U32 R8, RZ, RZ, R16 ;  /* 0x000000ffff087224 */ /* 0x000fe400078e0010 */
[----:B0-----:R-:W-:Y:S01]  /*65e0*/  IMAD.MOV.U32 R9, RZ, RZ, R17 ;  /* 0x000000ffff097224 */ /* 0x001fe200078e0011 */
[----:B------:R-:W0:Y:S03]  /*65f0*/  S2R R20, SR_CTAID.Y ;  /* 0x0000000000147919 */ /* 0x000e260000002600 */
[----:B------:R-:W0:Y:S08]  /*6600*/  LDC R0, c[0x0][0x630] ;  /* 0x00018c00ff007b82 */ /* 0x000e300000000800 */
[----:B------:R-:W0:Y:S01]  /*6610*/  LDC.64 R14, c[0x0][0x620] ;  /* 0x00018800ff0e7b82 */ /* 0x000e220000000a00 */
[----:B-1----:R-:W-:-:S04]  /*6620*/  ISETP.NE.U32.AND P0, PT, R10, RZ, PT ;  /* 0x000000ff0a00720c */ /* 0x002fc80003f05070 */
[----:B------:R-:W-:-:S13]  /*6630*/  ISETP.NE.AND.EX P0, PT, R11, RZ, PT, P0 ;  /* 0x000000ff0b00720c */ /* 0x000fda0003f05300 */
[----:B0---4-:R-:W-:Y:S05]  /*6640*/  @!P0 BRA `(.L_x_154) ;  /* 0x0000000000288947 */ /* 0x011fea0003800000 */
        /* <DEDUP_REMOVED lines=10> */
.L_x_154:
[-CC-:B------:R-:W-:Y:S01]  /*66f0*/  SHF.R.U64 R19, R8, R0.reuse, R9.reuse ;  /* 0x0000000008137219 */ /* 0x180fe20000001209 */
[----:B------:R-:W0:Y:S01]  /*6700*/  LDC.64 R26, c[0x0][0x640] ;  /* 0x00019000ff1a7b82 */ /* 0x000e220000000a00 */
[----:B------:R-:W-:Y:S01]  /*6710*/  SHF.R.U32.HI R0, RZ, R0, R9 ;  /* 0x00000000ff007219 */ /* 0x000fe20000011609 */
[----:B------:R-:W-:Y:S01]  /*6720*/  ULDC UR4, c[0x0][0x150] ;  /* 0x0000540000047ab9 */ /* 0x000fe20000000800 */
[----:B------:R-:W-:Y:S02]  /*6730*/  IADD3 R3, P0, RZ, -R19, RZ ;  /* 0x80000013ff037210 */ /* 0x000fe40007f1e0ff */
[----:B------:R-:W-:Y:S02]  /*6740*/  I2FP.F32.U32 R7, R12 ;  /* 0x0000000c00077245 */ /* 0x000fe40000201000 */
[----:B------:R-:W-:Y:S01]  /*6750*/  IADD3.X R5, RZ, ~R0, RZ, P0, !PT ;  /* 0x80000000ff057210 */ /* 0x000fe200007fe4ff */
[----:B------:R-:W1:Y:S02]  /*6760*/  LDC R6, c[0x0][0x618] ;  /* 0x00018600ff067b82 */ /* 0x000e640000000800 */
[----:B------:R-:W-:Y:S01]  /*6770*/  FMUL R7, R7, UR4 ;  /* 0x0000000407077c20 */ /* 0x000fe20008400000 */
[----:B------:R-:W-:Y:S01]  /*6780*/  ULDC UR4, c[0x0][0x154] ;  /* 0x0000550000047ab9 */ /* 0x000fe20000000800 */
[----:B------:R-:W-:-:S02]  /*6790*/  IMAD R0, R5, R14, RZ ;  /* 0x0000000e05007224 */ /* 0x000fc400078e02ff */
[C---:B------:R-:W-:Y:S02]  /*67a0*/  IMAD.WIDE.U32 R4, R3.reuse, R14, R16 ;  /* 0x0000000e03047225 */ /* 0x040fe400078e0010 */
[----:B------:R-:W4:Y:S01]  /*67b0*/  LDC R11, c[0x0][0x608] ;  /* 0x00018200ff0b7b82 */ /* 0x000f220000000800 */
[----:B------:R-:W2:Y:S01]  /*67c0*/  F2I.U32.TRUNC.NTZ R7, R7 ;  /* 0x0000000700077305 */ /* 0x000ea2000020f000 */
[----:B------:R-:W-:-:S04]  /*67d0*/  IMAD R3, R3, R15, R0 ;  /* 0x0000000f03037224 */ /* 0x000fc800078e0200 */
[----:B------:R-:W-:Y:S01]  /*67e0*/  IMAD.IADD R3, R5, 0x1, R3 ;  /* 0x0000000105037824 */ /* 0x000fe200078e0203 */
[----:B------:R-:W-:Y:S01]  /*67f0*/  I2FP.F32.U32 R5, R20 ;  /* 0x0000001400057245 */ /* 0x000fe20000201000 */
[----:B------:R-:W3:Y:S01]  /*6800*/  LDC R8, c[0x0][0x658] ;  /* 0x00019600ff087b82 */ /* 0x000ee20000000800 */
[----:B0-----:R-:W-:-:S04]  /*6810*/  ISETP.NE.U32.AND P0, PT, R26, RZ, PT ;  /* 0x000000ff1a00720c */ /* 0x001fc80003f05070 */
[----:B------:R-:W-:-:S03]  /*6820*/  ISETP.NE.AND.EX P0, PT, R27, RZ, PT, P0 ;  /* 0x000000ff1b00720c */ /* 0x000fc60003f05300 */
[----:B------:R-:W0:Y:S01]  /*6830*/  LDC R9, c[0x0][0x144] ;  /* 0x00005100ff097b82 */ /* 0x000e220000000800 */
[-C--:B-1----:R-:W-:Y:S01]  /*6840*/  SHF.R.U64 R13, R4, R6.reuse, R3 ;  /* 0x00000006040d7219 */ /* 0x082fe20000001203 */
[----:B--2---:R-:W-:Y:S01]  /*6850*/  IMAD.MOV R7, RZ, RZ, -R7 ;  /* 0x000000ffff077224 */ /* 0x004fe200078e0a07 */
[----:B------:R-:W-:Y:S01]  /*6860*/  SHF.R.U32.HI R0, RZ, R6, R3 ;  /* 0x00000006ff007219 */ /* 0x000fe20000011603 */
[----:B------:R-:W-:-:S04]  /*6870*/  FMUL R6, R5, UR4 ;  /* 0x0000000405067c20 */ /* 0x000fc80008400000 */
[----:B------:R-:W1:Y:S01]  /*6880*/  LDC R21, c[0x0][0x148] ;  /* 0x00005200ff157b82 */ /* 0x000e620000000800 */
[----:B------:R2:W0:Y:S01]  /*6890*/  F2I.U32.TRUNC.NTZ R14, R6 ;  /* 0x00000006000e7305 */ /* 0x000422000020f000 */
[-CC-:B----4-:R-:W-:Y:S02]  /*68a0*/  SHF.R.U64 R10, R13, R11.reuse, R0.reuse ;  /* 0x0000000b0d0a7219 */ /* 0x190fe40000001200 */
[----:B------:R-:W-:-:S04]  /*68b0*/  SHF.R.U32.HI R3, RZ, R11, R0 ;  /* 0x0000000bff037219 */ /* 0x000fc80000011600 */
[----:B------:R-:W4:Y:S01]  /*68c0*/  LDC R24, c[0x0][0x648] ;  /* 0x00019200ff187b82 */ /* 0x000f220000000800 */
[-CC-:B---3--:R-:W-:Y:S02]  /*68d0*/  SHF.R.U64 R15, R10, R8.reuse, R3.reuse ;  /* 0x000000080a0f7219 */ /* 0x188fe40000001203 */
[----:B------:R-:W-:-:S03]  /*68e0*/  SHF.R.U32.HI R5, RZ, R8, R3 ;  /* 0x00000008ff057219 */ /* 0x000fc60000011603 */
[----:B------:R-:W-:Y:S02]  /*68f0*/  IMAD.MOV.U32 R4, RZ, RZ, R15 ;  /* 0x000000ffff047224 */ /* 0x000fe400078e000f */
[----:B------:R-:W3:Y:S01]  /*6900*/  LDC R28, c[0x0][0x638] ;  /* 0x00018e00ff1c7b82 */ /* 0x000ee20000000800 */
[----:B0-----:R-:W-:-:S07]  /*6910*/  IMAD R25, R9, R7, R12 ;  /* 0x0000000709197224 */ /* 0x001fce00078e020c */
[----:B------:R-:W0:Y:S08]  /*6920*/  LDC R29, c[0x0][0x610] ;  /* 0x00018400ff1d7b82 */ /* 0x000e300000000800 */
[----:B------:R-:W0:Y:S01]  /*6930*/  LDC R30, c[0x0][0x600] ;  /* 0x00018000ff1e7b82 */ /* 0x000e220000000800 */
[----:B-12-4-:R-:W-:Y:S05]  /*6940*/  @!P0 BRA `(.L_x_155) ;  /* 0x0000000000288947 */ /* 0x016fea0003800000 */
        /* <DEDUP_REMOVED lines=10> */
.L_x_155:
[----:B------:R-:W-:Y:S01]  /*69f0*/  ISETP.NE.AND P0, PT, R2, 0x1, PT ;  /* 0x000000010200780c */ /* 0x000fe20003f05270 */
[----:B------:R-:W-:Y:S01]  /*6a00*/  IMAD.MOV R14, RZ, RZ, -R14 ;  /* 0x000000ffff0e7224 */ /* 0x000fe200078e0a0e */
[----:B------:R-:W-:Y:S02]  /*6a10*/  SHF.R.U64 R0, R4, R24, R5 ;  /* 0x0000001804007219 */ /* 0x000fe40000001205 */
[----:B------:R-:W-:Y:S02]  /*6a20*/  LOP3.LUT R3, R10, R99, RZ, 0xc0, !PT ;  /* 0x000000630a037212 */ /* 0x000fe400078ec0ff */
[----:B------:R-:W-:Y:S02]  /*6a30*/  IADD3 R4, -R0, RZ, RZ ;  /* 0x000000ff00047210 */ /* 0x000fe40007ffe1ff */
[----:B------:R-:W-:Y:S01]  /*6a40*/  LOP3.LUT R6, R13, R98, RZ, 0xc0, !PT ;  /* 0x000000620d067212 */ /* 0x000fe200078ec0ff */
[----:B------:R-:W-:Y:S02]  /*6a50*/  IMAD R0, R94, R0, R3 ;  /* 0x000000005e007224 */ /* 0x000fe400078e0203 */
[----:B---3--:R-:W-:-:S02]  /*6a60*/  IMAD R3, R4, R28, R15 ;  /* 0x0000001c04037224 */ /* 0x008fc400078e020f */
[----:B------:R-:W-:Y:S02]  /*6a70*/  @P0 IMAD R25, R21, R14, R20 ;  /* 0x0000000e15190224 */ /* 0x000fe400078e0214 */
[----:B0-----:R-:W-:Y:S02]  /*6a80*/  IMAD R5, R3, R30, R6 ;  /* 0x0000001e03057224 */ /* 0x001fe400078e0206 */
[----:B------:R-:W-:Y:S02]  /*6a90*/  IMAD R0, R0, R29, R25 ;  /* 0x0000001d00007224 */ /* 0x000fe400078e0219 */
[----:B------:R-:W-:-:S03]  /*6aa0*/  IMAD.MOV.U32 R4, RZ, RZ, 0x1 ;  /* 0x00000001ff047424 */ /* 0x000fc600078e00ff */
[----:B------:R-:W-:Y:S02]  /*6ab0*/  SEL R101, R5, R0, !P0 ;  /* 0x0000000005657207 */ /* 0x000fe40004000000 */
[----:B------:R-:W-:Y:S02]  /*6ac0*/  PRMT R3, R4, 0x7610, R3 ;  /* 0x0000761004037816 */ /* 0x000fe40000000003 */
[----:B------:R-:W-:-:S07]  /*6ad0*/  SEL R0, R0, R5, !P0 ;  /* 0x0000000500007207 */ /* 0x000fce0004000000 */
.L_x_153:
[----:B------:R-:W-:Y:S01]  /*6ae0*/  LOP3.LUT P0, RZ, R3, 0xff, RZ, 0xc0, !PT ;  /* 0x000000ff03ff7812 */ /* 0x000fe2000780c0ff */
[----:B------:R-:W-:Y:S01]  /*6af0*/  UIMAD.WIDE.U32 UR4, UR42, -0x55555555, URZ ;  /* 0xaaaaaaab2a0478a5 */ /* 0x000fe2000f8e003f */
[----:B------:R-:W-:-:S03]  /*6b00*/  IMAD.MOV.U32 R113, RZ, RZ, R0 ;  /* 0x000000ffff717224 */ /* 0x000fc600078e0000 */
[----:B------:R-:W-:-:S04]  /*6b10*/  USHF.R.U32.HI UR4, URZ, 0x2, UR5 ;  /* 0x000000023f047899 */ /* 0x000fc80008011605 */
[----:B------:R-:W-:-:S04]  /*6b20*/  UIMAD UR42, UR4, -0x6, UR42 ;  /* 0xfffffffa042a78a4 */ /* 0x000fc8000f8e022a */
[----:B------:R-:W-:Y:S08]  /*6b30*/  @P0 BRA `(.L_x_156) ;  /* 0xffffffa400c00947 */ /* 0x000ff0000383ffff */
[----:B------:R-:W-:Y:S05]  /*6b40*/  EXIT ;  /* 0x000000000000794d */ /* 0x000fea0003800000 */
.L_x_3:
        /* <DEDUP_REMOVED lines=17> */
[----:B0-----:R-:W-:-:S04]  /*6c60*/  IADD3 R13, P0, R16, R9, RZ ;  /* 0x00000009100d7210 */ /* 0x001fc80007f1e0ff */
[----:B------:R-:W-:-:S05]  /*6c70*/  IADD3.X R19, RZ, R17, RZ, P0, !PT ;  /* 0x00000011ff137210 */ /* 0x000fca00007fe4ff */
[----:B------:R-:W-:-:S04]  /*6c80*/  IMAD.WIDE.U32 R8, R19, R14, RZ ;  /* 0x0000000e13087225 */ /* 0x000fc800078e00ff */
[----:B------:R-:W-:-:S04]  /*6c90*/  IMAD.WIDE.U32 R10, P0, R13, R15, R8 ;  /* 0x0000000f0d0a7225 */ /* 0x000fc80007800008 */
[----:B------:R-:W-:-:S04]  /*6ca0*/  IMAD.WIDE.U32 R8, R13, R14, RZ ;  /* 0x0000000e0d087225 */ /* 0x000fc800078e00ff */
[----:B------:R-:W-:Y:S01]  /*6cb0*/  IMAD.X R13, RZ, RZ, RZ, P0 ;  /* 0x000000ffff0d7224 */ /* 0x000fe200000e06ff */
[----:B------:R-:W-:Y:S01]  /*6cc0*/  IADD3 RZ, P0, R9, R10, RZ ;  /* 0x0000000a09ff7210 */ /* 0x000fe20007f1e0ff */
[----:B------:R-:W-:-:S04]  /*6cd0*/  IMAD.MOV.U32 R12, RZ, RZ, R11 ;  /* 0x000000ffff0c7224 */ /* 0x000fc800078e000b */
[----:B------:R-:W-:-:S08]  /*6ce0*/  IMAD.WIDE.U32.X R12, R19, R15, R12, P0 ;  /* 0x0000000f130c7225 */ /* 0x000fd000000e040c */
.L_x_158:
[--C-:B------:R-:W-:Y:S01]  /*6cf0*/  SHF.R.U64 R14, R12, R20, R13.reuse ;  /* 0x000000140c0e7219 */ /* 0x100fe2000000120d */
[----:B------:R-:W0:Y:S01]  /*6d00*/  LDC R24, c[0x0][0x618] ;  /* 0x00018600ff187b82 */ /* 0x000e220000000800 */
[----:B------:R-:W-:Y:S01]  /*6d10*/  I2FP.F32.U32 R8, R6 ;  /* 0x0000000600087245 */ /* 0x000fe20000201000 */
[----:B------:R-:W-:Y:S01]  /*6d20*/  ULDC UR4, c[0x0][0x150] ;  /* 0x0000540000047ab9 */ /* 0x000fe20000000800 */
[----:B------:R-:W-:Y:S02]  /*6d30*/  SHF.R.U32.HI R7, RZ, R20, R13 ;  /* 0x00000014ff077219 */ /* 0x000fe4000001160d */
[----:B------:R-:W-:Y:S01]  /*6d40*/  IADD3 R11, P0, RZ, -R14, RZ ;  /* 0x8000000eff0b7210 */ /* 0x000fe20007f1e0ff */
[----:B------:R-:W-:Y:S01]  /*6d50*/  FMUL R13, R8, UR4 ;  /* 0x00000004080d7c20 */ /* 0x000fe20008400000 */
[----:B------:R-:W-:Y:S01]  /*6d60*/  ULDC UR4, c[0x0][0x154] ;  /* 0x0000550000047ab9 */ /* 0x000fe20000000800 */
[----:B------:R-:W1:Y:S02]  /*6d70*/  LDC.64 R26, c[0x0][0x640] ;  /* 0x00019000ff1a7b82 */ /* 0x000e640000000a00 */
[----:B------:R-:W-:-:S02]  /*6d80*/  IMAD.X R7, RZ, RZ, ~R7, P0 ;  /* 0x000000ffff077224 */ /* 0x000fc400000e0e07 */
[----:B------:R-:W2:Y:S01]  /*6d90*/  F2I.U32.TRUNC.NTZ R13, R13 ;  /* 0x0000000d000d7305 */ /* 0x000ea2000020f000 */
[----:B------:R-:W-:-:S03]  /*6da0*/  IMAD.WIDE.U32 R8, R11, R22, R16 ;  /* 0x000000160b087225 */ /* 0x000fc600078e0010 */
[----:B------:R-:W3:Y:S01]  /*6db0*/  LDC R15, c[0x0][0x144] ;  /* 0x00005100ff0f7b82 */ /* 0x000ee20000000800 */
[----:B------:R-:W-:-:S04]  /*6dc0*/  IMAD R10, R7, R22, RZ ;  /* 0x00000016070a7224 */ /* 0x000fc800078e02ff */
[----:B------:R-:W-:Y:S02]  /*6dd0*/  IMAD R7, R11, R23, R10 ;  /* 0x000000170b077224 */ /* 0x000fe400078e020a */
[----:B------:R-:W-:Y:S01]  /*6de0*/  IMAD.MOV.U32 R10, RZ, RZ, -0x1 ;  /* 0xffffffffff0a7424 */ /* 0x000fe200078e00ff */
[----:B------:R-:W4:Y:S01]  /*6df0*/  LDC R20, c[0x0][0x608] ;  /* 0x00018200ff147b82 */ /* 0x000f220000000800 */
[----:B------:R-:W-:Y:S01]  /*6e00*/  IMAD.IADD R7, R9, 0x1, R7 ;  /* 0x0000000109077824 */ /* 0x000fe200078e0207 */
[----:B------:R-:W-:-:S04]  /*6e10*/  I2FP.F32.U32 R9, R5 ;  /* 0x0000000500097245 */ /* 0x000fc80000201000 */
[-C--:B0-----:R-:W-:Y:S01]  /*6e20*/  SHF.R.U64 R12, R8, R24.reuse, R7 ;  /* 0x00000018080c7219 */ /* 0x081fe20000001207 */
[----:B--2---:R-:W-:Y:S01]  /*6e30*/  IMAD.MOV R8, RZ, RZ, -R13 ;  /* 0x000000ffff087224 */ /* 0x004fe200078e0a0d */
[----:B------:R-:W0:Y:S01]  /*6e40*/  LDC R11, c[0x0][0x658] ;  /* 0x00019600ff0b7b82 */ /* 0x000e220000000800 */
[----:B-1----:R-:W-:Y:S01]  /*6e50*/  ISETP.NE.U32.AND P0, PT, R26, RZ, PT ;  /* 0x000000ff1a00720c */ /* 0x002fe20003f05070 */
[----:B------:R-:W-:Y:S01]  /*6e60*/  FMUL R9, R9, UR4 ;  /* 0x0000000409097c20 */ /* 0x000fe20008400000 */
[----:B------:R-:W-:Y:S02]  /*6e70*/  SHF.R.U32.HI R7, RZ, R24, R7 ;  /* 0x00000018ff077219 */ /* 0x000fe40000011607 */
[----:B------:R-:W-:-:S03]  /*6e80*/  ISETP.NE.AND.EX P0, PT, R27, RZ, PT, P0 ;  /* 0x000000ff1b00720c */ /* 0x000fc60003f05300 */
[----:B------:R-:W1:Y:S01]  /*6e90*/  LDC R22, c[0x0][0x148] ;  /* 0x00005200ff167b82 */ /* 0x000e620000000800 */
[----:B---3--:R-:W-:Y:S02]  /*6ea0*/  IMAD R23, R15, R8, R6 ;  /* 0x000000080f177224 */ /* 0x008fe400078e0206 */
[----:B------:R-:W-:-:S05]  /*6eb0*/  IMAD.MOV.U32 R8, RZ, RZ, 0x1 ;  /* 0x00000001ff087424 */ /* 0x000fca00078e00ff */
[----:B------:R-:W2:Y:S01]  /*6ec0*/  LDC R21, c[0x0][0x600] ;  /* 0x00018000ff157b82 */ /* 0x000ea20000000800 */
[-CC-:B----4-:R-:W-:Y:S02]  /*6ed0*/  SHF.R.U64 R15, R12, R20.reuse, R7.reuse ;  /* 0x000000140c0f7219 */ /* 0x190fe40000001207 */
[----:B------:R-:W-:Y:S02]  /*6ee0*/  SHF.R.U32.HI R6, RZ, R20, R7 ;  /* 0x00000014ff067219 */ /* 0x000fe40000011607 */
[----:B------:R3:W4:Y:S03]  /*6ef0*/  F2I.U32.TRUNC.NTZ R20, R9 ;  /* 0x0000000900147305 */ /* 0x000726000020f000 */
[----:B------:R-:W1:Y:S01]  /*6f00*/  LDC R25, c[0x0][0x648] ;  /* 0x00019200ff197b82 */ /* 0x000e620000000800 */
[-C--:B0-----:R-:W-:Y:S02]  /*6f10*/  SHF.L.U32 R10, R10, R11.reuse, RZ ;  /* 0x0000000b0a0a7219 */ /* 0x081fe400000006ff */
[----:B------:R-:W-:-:S02]  /*6f20*/  SHF.R.U64 R19, R15, R11, R6 ;  /* 0x0000000b0f137219 */ /* 0x000fc40000001206 */
[-C--:B------:R-:W-:Y:S02]  /*6f30*/  SHF.R.U32.HI R7, RZ, R11.reuse, R6 ;  /* 0x0000000bff077219 */ /* 0x080fe40000011606 */
[----:B------:R-:W-:Y:S01]  /*6f40*/  SHF.L.U32 R24, R8, R11, RZ ;  /* 0x0000000b08187219 */ /* 0x000fe200000006ff */
[----:B------:R-:W0:Y:S01]  /*6f50*/  LDC R28, c[0x0][0x638] ;  /* 0x00018e00ff1c7b82 */ /* 0x000e220000000800 */
[----:B------:R-:W-:Y:S02]  /*6f60*/  LOP3.LUT R30, RZ, R10, RZ, 0x33, !PT ;  /* 0x0000000aff1e7212 */ /* 0x000fe400078e33ff */
[----:B------:R-:W-:-:S05]  /*6f70*/  MOV R6, R19 ;  /* 0x0000001300067202 */ /* 0x000fca0000000f00 */
[----:B------:R-:W0:Y:S01]  /*6f80*/  LDC R29, c[0x0][0x610] ;  /* 0x00018400ff1d7b82 */ /* 0x000e220000000800 */
[----:B---34-:R-:W-:Y:S05]  /*6f90*/  @!P0 BRA `(.L_x_159) ;  /* 0x0000000000288947 */ /* 0x018fea0003800000 */
[----:B------:R-:W3:Y:S02]  /*6fa0*/  LDC R6, c[0x0][0x64c] ;  /* 0x00019300ff067b82 */ /* 0x000ee40000000800 */
[----:B---3--:R-:W-:-:S05]  /*6fb0*/  IADD3 R11, P0, R19, R6, RZ ;  /* 0x00000006130b7210 */ /* 0x008fca0007f1e0ff */
        /* <DEDUP_REMOVED lines=8> */
.L_x_159:
[----:B------:R-:W-:Y:S01]  /*7040*/  ISETP.NE.AND P0, PT, R2, 0x1, PT ;  /* 0x000000010200780c */ /* 0x000fe20003f05270 */
[----:B--2---:R-:W-:Y:S01]  /*7050*/  VIADD R9, R21, 0xffffffff ;  /* 0xffffffff15097836 */ /* 0x004fe20000000000 */
[----:B-1----:R-:W-:Y:S01]  /*7060*/  SHF.R.U64 R7, R6, R25, R7 ;  /* 0x0000001906077219 */ /* 0x002fe20000001207 */
[----:B------:R-:W-:Y:S01]  /*7070*/  IMAD.MOV R20, RZ, RZ, -R20 ;  /* 0x000000ffff147224 */ /* 0x000fe200078e0a14 */
[----:B------:R-:W-:Y:S02]  /*7080*/  LOP3.LUT R6, R15, R30, RZ, 0xc0, !PT ;  /* 0x0000001e0f067212 */ /* 0x000fe400078ec0ff */
[----:B------:R-:W-:Y:S01]  /*7090*/  LOP3.LUT R12, R12, R9, RZ, 0xc0, !PT ;  /* 0x000000090c0c7212 */ /* 0x000fe200078ec0ff */
[----:B------:R-:W-:Y:S02]  /*70a0*/  IMAD.MOV R8, RZ, RZ, -R7 ;  /* 0x000000ffff087224 */ /* 0x000fe400078e0a07 */
[----:B------:R-:W-:Y:S02]  /*70b0*/  IMAD R6, R24, R7, R6 ;  /* 0x0000000718067224 */ /* 0x000fe400078e0206 */
[----:B------:R-:W-:-:S02]  /*70c0*/  IMAD.MOV.U32 R9, RZ, RZ, 0x1 ;  /* 0x00000001ff097424 */ /* 0x000fc400078e00ff */
[----:B------:R-:W-:Y:S02]  /*70d0*/  @P0 IMAD R23, R22, R20, R5 ;  /* 0x0000001416170224 */ /* 0x000fe400078e0205 */
[----:B0-----:R-:W-:Y:S01]  /*70e0*/  IMAD R5, R8, R28, R19 ;  /* 0x0000001c08057224 */ /* 0x001fe200078e0213 */
[----:B------:R-:W-:Y:S01]  /*70f0*/  MOV R8, R14 ;  /* 0x0000000e00087202 */ /* 0x000fe20000000f00 */
[----:B------:R-:W-:Y:S02]  /*7100*/  IMAD R19, R6, R29, R23 ;  /* 0x0000001d06137224 */ /* 0x000fe400078e0217 */
[----:B------:R-:W-:-:S05]  /*7110*/  IMAD R6, R5, R21, R12 ;  /* 0x0000001505067224 */ /* 0x000fca00078e020c */
[----:B------:R-:W-:Y:S02]  /*7120*/  SEL R20, R6, R19, !P0 ;  /* 0x0000001306147207 */ /* 0x000fe40004000000 */
[----:B------:R-:W-:-:S07]  /*7130*/  SEL R19, R19, R6, !P0 ;  /* 0x0000000613137207 */ /* 0x000fce0004000000 */
.L_x_157:
[----:B------:R-:W-:-:S08]  /*7140*/  NOP ;  /* 0x0000000000007918 */ /* 0x000fd00000000000 */
[----:B------:R-:W0:-:S00]  /*7150*/  USETMAXREG.DEALLOC.CTAPOOL 0x28 ;  /* 0x00000028000079c8 */ /* 0x000e0000080e0500 */
[----:B0-----:R-:W-:-:S13]  /*7160*/  ISETP.NE.AND P0, PT, R0, RZ, PT ;  /* 0x000000ff0000720c */ /* 0x001fda0003f05270 */
[----:B------:R-:W-:Y:S05]  /*7170*/  @P0 EXIT ;  /* 0x000000000000094d */ /* 0x000fea0003800000 */
[----:B------:R-:W-:Y:S01]  /*7180*/  LOP3.LUT P0, RZ, R9, 0xff, RZ, 0xc0, !PT ;  /* 0x000000ff09ff7812 */ /* 0x000fe2000780c0ff */
[----:B------:R-:W-:Y:S02]  /*7190*/  IMAD.MOV.U32 R0, RZ, RZ, 0x1 ;  /* 0x00000001ff007424 */ /* 0x000fe400078e00ff */
[----:B------:R-:W-:-:S10]  /*71a0*/  IMAD.MOV.U32 R12, RZ, RZ, RZ ;  /* 0x000000ffff0c7224 */ /* 0x000fd400078e00ff */
[----:B------:R-:W-:Y:S05]  /*71b0*/  @!P0 BRA `(.L_x_160) ;  /* 0x0000000c00448947 */ /* 0x000fea0003800000 */
[----:B------:R-:W0:Y:S01]  /*71c0*/  LDC R0, c[0x0][0x28c] ;  /* 0x0000a300ff007b82 */ /* 0x000e220000000800 */
[----:B------:R-:W-:Y:S01]  /*71d0*/  LOP3.LUT P0, RZ, R3, 0x1f, RZ, 0xc0, !PT ;  /* 0x0000001f03ff7812 */ /* 0x000fe2000780c0ff */
[----:B------:R-:W-:Y:S01]  /*71e0*/  ULDC UR5, c[0x0][0x658] ;  /* 0x0001960000057ab9 */ /* 0x000fe20000000800 */
[----:B------:R-:W-:Y:S01]  /*71f0*/  UMOV UR6, 0xffffffff ;  /* 0xffffffff00067882 */ /* 0x000fe20000000000 */
[----:B------:R-:W-:Y:S01]  /*7200*/  BSSY B0, `(.L_x_160) ;  /* 0x00000cc000007945 */ /* 0x000fe20003800000 */
[----:B------:R-:W-:Y:S01]  /*7210*/  USHF.L.U32 UR6, UR6, UR5, URZ ;  /* 0x0000000506067299 */ /* 0x000fe2000800063f */
[C---:B------:R-:W-:Y:S01]  /*7220*/  ISETP.NE.AND P2, PT, R4.reuse, RZ, PT ;  /* 0x000000ff0400720c */ /* 0x040fe20003f45270 */
[----:B------:R-:W-:Y:S01]  /*7230*/  IMAD.MOV.U32 R13, RZ, RZ, 0x1 ;  /* 0x00000001ff0d7424 */ /* 0x000fe200078e00ff */
[----:B------:R-:W-:Y:S01]  /*7240*/  ISETP.NE.OR P0, PT, R4, RZ, !P0 ;  /* 0x000000ff0400720c */ /* 0x000fe20004705670 */
[----:B------:R-:W-:Y:S01]  /*7250*/  IMAD.MOV.U32 R12, RZ, RZ, RZ ;  /* 0x000000ffff0c7224 */ /* 0x000fe200078e00ff */
[----:B------:R-:W-:Y:S01]  /*7260*/  LOP3.LUT R11, R18, 0x2, RZ, 0xfc, !PT ;  /* 0x00000002120b7812 */ /* 0x000fe200078efcff */
[----:B------:R-:W-:Y:S01]  /*7270*/  ULDC UR4, c[0x0][0x600] ;  /* 0x0001800000047ab9 */ /* 0x000fe20000000800 */
[----:B------:R-:W-:Y:S01]  /*7280*/  UMOV UR7, 0x1 ;  /* 0x0000000100077882 */ /* 0x000fe20000000000 */
[----:B------:R-:W-:-:S02]  /*7290*/  UIADD3 UR4, UR4, -0x1, URZ ;  /* 0xffffffff04047890 */ /* 0x000fc4000fffe03f */
[----:B------:R-:W-:Y:S02]  /*72a0*/  USHF.L.U32 UR5, UR7, UR5, URZ ;  /* 0x0000000507057299 */ /* 0x000fe4000800063f */
[----:B------:R-:W-:Y:S01]  /*72b0*/  ULOP3.LUT UR13, URZ, UR6, URZ, 0x33, !UPT ;  /* 0x000000063f0d7292 */ /* 0x000fe2000f8e333f */
[----:B------:R-:W-:Y:S01]  /*72c0*/  ULDC.64 UR22, c[0x0][0x198] ;  /* 0x0000660000167ab9 */ /* 0x000fe20000000a00 */
[----:B0-----:R-:W-:-:S05]  /*72d0*/  VIADD R0, R0, 0x3f ;  /* 0x0000003f00007836 */ /* 0x001fca0000000000 */
[----:B------:R-:W-:-:S04]  /*72e0*/  SHF.R.S32.HI R3, RZ, 0x1f, R0 ;  /* 0x0000001fff037819 */ /* 0x000fc80000011400 */
[----:B------:R-:W-:Y:S01]  /*72f0*/  LEA.HI R3, R3, R0, RZ, 0x6 ;  /* 0x0000000003037211 */ /* 0x000fe200078f30ff */
[----:B------:R-:W-:-:S03]  /*7300*/  IMAD.MOV.U32 R0, RZ, RZ, 0x1 ;  /* 0x00000001ff007424 */ /* 0x000fc600078e00ff */
[----:B------:R-:W-:-:S05]  /*7310*/  SHF.R.S32.HI R3, RZ, 0x6, R3 ;  /* 0x00000006ff037819 */ /* 0x000fca0000011403 */
[----:B------:R-:W-:-:S07]  /*7320*/  VIADD R10, R3, 0x1 ;  /* 0x00000001030a7836 */ /* 0x000fce0000000000 */
.L_x_172:
[----:B------:R-:W-:-:S03]  /*7330*/  UMOV UR6, 0xffffffff ;  /* 0xffffffff00067882 */ /* 0x000fc60000000000 */
[----:B------:R-:W-:Y:S05]  /*7340*/  BRA.DIV UR6, `(.L_x_161) ;  /* 0x0000001206147947 */ /* 0x000fea000b800000 */
[----:B------:R-:W-:-:S13]  /*7350*/  ELECT P6, URZ, PT ;  /* 0x00000000003f782f */ /* 0x000fda00038c0000 */
.L_x_185:
[----:B------:R-:W0:Y:S01]  /*7360*/  LDC R4, c[0x0][0x28c] ;  /* 0x0000a300ff047b82 */ /* 0x000e220000000800 */
[----:B------:R-:W-:Y:S01]  /*7370*/  BSSY B1, `(.L_x_162) ;  /* 0x0000043000017945 */ /* 0x000fe20003800000 */
[----:B0-----:R-:W-:-:S13]  /*7380*/  ISETP.LT.OR P6, PT, R4, 0x1, !P6 ;  /* 0x000000010400780c */ /* 0x001fda00077c1670 */
[----:B------:R-:W-:Y:S05]  /*7390*/  @P6 BRA `(.L_x_163) ;  /* 0x0000000400006947 */ /* 0x000fea0003800000 */
[----:B------:R-:W-:Y:S01]  /*73a0*/  SHF.L.U32 R19, R19, 0x8, RZ ;  /* 0x0000000813137819 */ /* 0x000fe200000006ff */
[----:B------:R-:W-:Y:S02]  /*73b0*/  IMAD.SHL.U32 R20, R20, 0x40, RZ ;  /* 0x0000004014147824 */ /* 0x000fe400078e00ff */
[----:B------:R-:W-:Y:S02]  /*73c0*/  IMAD.MOV.U32 R21, RZ, RZ, RZ ;  /* 0x000000ffff157224 */ /* 0x000fe400078e00ff */
[----:B------:R-:W-:Y:S02]  /*73d0*/  IMAD.MOV.U32 R4, RZ, RZ, R10 ;  /* 0x000000ffff047224 */ /* 0x000fe400078e000a */
[----:B------:R-:W-:Y:S02]  /*73e0*/  IMAD.MOV.U32 R5, RZ, RZ, R0 ;  /* 0x000000ffff057224 */ /* 0x000fe400078e0000 */
[----:B------:R-:W-:-:S07]  /*73f0*/  IMAD.MOV.U32 R6, RZ, RZ, R12 ;  /* 0x000000ffff067224 */ /* 0x000fce00078e000c */
.L_x_167:
[----:B------:R-:W0:Y:S01]  /*7400*/  S2R R14, SR_CgaCtaId ;  /* 0x00000000000e7919 */ /* 0x000e220000008800 */
[----:B------:R-:W-:Y:S01]  /*7410*/  MOV R7, 0x400 ;  /* 0x0000040000077802 */ /* 0x000fe20000000f00 */
[----:B------:R-:W1:Y:S03]  /*7420*/  @!P2 LDC R9, c[0x0][0x500] ;  /* 0x00014000ff09ab82 */ /* 0x000e660000000800 */
[----:B0-----:R-:W-:Y:S02]  /*7430*/  LEA R15, R14, R7, 0x18 ;  /* 0x000000070e0f7211 */ /* 0x001fe400078ec0ff */
[----:B------:R-:W-:-:S03]  /*7440*/  SHF.L.U32 R7, R5, 0x1f, RZ ;  /* 0x0000001f05077819 */ /* 0x000fc600000006ff */
[----:B------:R-:W-:-:S04]  /*7450*/  IMAD R14, R6, 0x8, R15 ;  /* 0x00000008060e7824 */ /* 0x000fc800078e020f */
[----:B------:R-:W0:Y:S02]  /*7460*/  SYNCS.PHASECHK.TRANS64.TRYWAIT P1, [R14+URZ+0x30], R7 ;  /* 0x000030070e0075a7 */ /* 0x000e24000802017f */
[----:B01----:R-:W-:Y:S05]  /*7470*/  @!P1 BRA `(.L_x_164) ;  /* 0x0000000c00e89947 */ /* 0x003fea0003800000 */
.L_x_186:
[----:B0-----:R-:W-:Y:S01]  /*7480*/  PRMT R7, R11, 0x9910, RZ ;  /* 0x000099100b077816 */ /* 0x001fe200000000ff */
[----:B------:R0:W-:Y:S03]  /*7490*/  @!P2 SYNCS.ARRIVE.TRANS64 RZ, [R14+URZ], R9 ;  /* 0x000000090effa9a7 */ /* 0x0001e6000800003f */
[----:B------:R-:W-:-:S13]  /*74a0*/  ISETP.NE.AND P1, PT, R7, 0x2, PT ;  /* 0x000000020700780c */ /* 0x000fda0003f25270 */
[----:B0-----:R-:W-:Y:S05]  /*74b0*/  @P1 BRA `(.L_x_165) ;  /* 0x0000000000041947 */ /* 0x001fea0003800000 */
[----:B------:R-:W-:Y:S01]  /*74c0*/  BPT.TRAP 0x1 ;  /* 0x000000040000795c */ /* 0x000fe20000300000 */
.L_x_165:
[----:B------:R-:W-:Y:S05]  /*74d0*/  @P0 BRA `(.L_x_166) ;  /* 0x0000000000040947 */ /* 0x000fea0003800000 */
[----:B------:R-:W-:Y:S01]  /*74e0*/  BPT.TRAP 0x1 ;  /* 0x000000040000795c */ /* 0x000fe20000300000 */
.L_x_166:
[C---:B------:R-:W-:Y:S01]  /*74f0*/  IMAD R7, R6.reuse, 0x10000, R15 ;  /* 0x0001000006077824 */ /* 0x040fe200078e020f */
[----:B------:R-:W-:Y:S01]  /*7500*/  LEA R15, R6, R15, 0xe ;  /* 0x0000000f060f7211 */ /* 0x000fe200078e70ff */
[----:B------:R-:W-:Y:S01]  /*7510*/  VIADD R4, R4, 0xffffffff ;  /* 0xffffffff04047836 */ /* 0x000fe20000000000 */
[----:B------:R-:W-:Y:S01]  /*7520*/  R2UR UR34, R21 ;  /* 0x00000000152272ca */ /* 0x000fe200000e0000 */
[----:B------:R-:W-:Y:S01]  /*7530*/  UIADD3 UR6, UP0, UR22, 0xf0, URZ ;  /* 0x000000f016067890 */ /* 0x000fe2000ff1e03f */
[----:B------:R-:W-:Y:S01]  /*7540*/  R2UR UR24, R7 ;  /* 0x00000000071872ca */ /* 0x000fe200000e0000 */
[----:B------:R-:W-:Y:S01]  /*7550*/  UIADD3 UR30, UP1, UR22, 0x1f0, URZ ;  /* 0x000001f0161e7890 */ /* 0x000fe2000ff3e03f */
[----:B------:R-:W-:Y:S01]  /*7560*/  R2UR UR8, R15 ;  /* 0x000000000f0872ca */ /* 0x000fe200000e0000 */
[----:B------:R-:W-:Y:S01]  /*7570*/  UIADD3.X UR7, URZ, UR23, URZ, UP0, !UPT ;  /* 0x000000173f077290 */ /* 0x000fe200087fe43f */
[----:B------:R-:W-:Y:S01]  /*7580*/  R2UR UR33, R14 ;  /* 0x000000000e2172ca */ /* 0x000fe200000e0000 */
[----:B------:R-:W-:Y:S01]  /*7590*/  UIADD3.X UR31, URZ, UR23, URZ, UP1, !UPT ;  /* 0x000000173f1f7290 */ /* 0x000fe20008ffe43f */
[----:B------:R-:W-:Y:S01]  /*75a0*/  R2UR UR36, R8 ;  /* 0x00000000082472ca */ /* 0x000fe200000e0000 */
[----:B------:R-:W-:Y:S01]  /*75b0*/  VIADD R6, R6, 0x1 ;  /* 0x0000000106067836 */ /* 0x000fe20000000000 */
[----:B------:R-:W-:Y:S01]  /*75c0*/  R2UR UR35, R19 ;  /* 0x00000000132372ca */ /* 0x000fe200000e0000 */
[----:B------:R-:W-:Y:S01]  /*75d0*/  UMOV UR14, 0x0 ;  /* 0x00000000000e7882 */ /* 0x000fe20000000000 */
[----:B------:R-:W-:Y:S01]  /*75e0*/  R2UR UR19, R20 ;  /* 0x00000000141372ca */ /* 0x000fe200000e0000 */
[----:B------:R-:W-:Y:S01]  /*75f0*/  UIADD3 UR26, UR34, 0x20, URZ ;  /* 0x00000020221a7890 */ /* 0x000fe2000fffe03f */
[----:B------:R-:W-:Y:S01]  /*7600*/  ISETP.GT.AND P3, PT, R4, 0x1, PT ;  /* 0x000000010400780c */ /* 0x000fe20003f64270 */
[----:B------:R-:W-:Y:S01]  /*7610*/  UIADD3 UR32, UR24, 0x180, URZ ;  /* 0x0000018018207890 */ /* 0x000fe2000fffe03f */
[C---:B------:R-:W-:Y:S01]  /*7620*/  ISETP.NE.AND P1, PT, R6.reuse, 0x6, PT ;  /* 0x000000060600780c */ /* 0x040fe20003f25270 */
[----:B------:R-:W-:Y:S01]  /*7630*/  UIADD3 UR24, UR24, 0x8180, URZ ;  /* 0x0000818018187890 */ /* 0x000fe2000fffe03f */
[----:B------:R-:W-:Y:S01]  /*7640*/  VIADD R21, R21, 0x40 ;  /* 0x0000004015157836 */ /* 0x000fe20000000000 */
[----:B------:R-:W-:Y:S01]  /*7650*/  UIADD3 UR16, UR8, 0x60180, URZ ;  /* 0x0006018008107890 */ /* 0x000fe2000fffe03f */
[----:B------:R-:W-:Y:S01]  /*7660*/  SEL R14, RZ, 0x1, P1 ;  /* 0x00000001ff0e7807 */ /* 0x000fe20000800000 */
[----:B------:R-:W-:Y:S01]  /*7670*/  UIADD3 UR8, UR8, 0x62180, URZ ;  /* 0x0006218008087890 */ /* 0x000fe2000fffe03f */
[----:B------:R-:W-:Y:S01]  /*7680*/  SEL R6, R6, RZ, P1 ;  /* 0x000000ff06067207 */ /* 0x000fe20000800000 */
[----:B------:R-:W-:Y:S01]  /*7690*/  UMOV UR15, 0x10000000 ;  /* 0x10000000000f7882 */ /* 0x000fe20000000000 */
[----:B------:R-:W-:Y:S01]  /*76a0*/  UMOV UR25, UR33 ;  /* 0x0000002100197c82 */ /* 0x000fe20008000000 */
[----:B------:R-:W-:Y:S01]  /*76b0*/  UMOV UR28, UR36 ;  /* 0x00000024001c7c82 */ /* 0x000fe20008000000 */
[----:B------:R-:W-:Y:S01]  /*76c0*/  UMOV UR27, UR35 ;  /* 0x00000023001b7c82 */ /* 0x000fe20008000000 */
[----:B------:R-:W-:Y:S01]  /*76d0*/  UMOV UR17, UR33 ;  /* 0x0000002100117c82 */ /* 0x000fe20008000000 */
[----:B------:R-:W-:Y:S01]  /*76e0*/  UMOV UR18, UR34 ;  /* 0x0000002200127c82 */ /* 0x000fe20008000000 */
[----:B------:R-:W-:Y:S01]  /*76f0*/  UMOV UR20, UR36 ;  /* 0x0000002400147c82 */ /* 0x000fe20008000000 */
[----:B------:R0:W-:Y:S01]  /*7700*/  UTMALDG.3D [UR32], [UR6], desc[UR14] ;  /* 0x00000e20060075b4 */ /* 0x0001e20008011000 */
[----:B------:R-:W-:Y:S01]  /*7710*/  UMOV UR9, UR33 ;  /* 0x0000002100097c82 */ /* 0x000fe20008000000 */
[----:B------:R-:W-:Y:S01]  /*7720*/  UMOV UR11, UR19 ;  /* 0x00000013000b7c82 */ /* 0x000fe20008000000 */
[----:B------:R-:W-:Y:S01]  /*7730*/  UMOV UR12, UR36 ;  /* 0x00000024000c7c82 */ /* 0x000fe20008000000 */
[----:B------:R-:W-:Y:S01]  /*7740*/  UMOV UR10, UR26 ;  /* 0x0000001a000a7c82 */ /* 0x000fe20008000000 */
[----:B------:R-:W-:Y:S01]  /*7750*/  LOP3.LUT R5, R5, R14, RZ, 0x3c, !PT ;  /* 0x0000000e05057212 */ /* 0x000fe200078e3cff */
[----:B------:R0:W-:Y:S01]  /*7760*/  UTMALDG.3D [UR24], [UR6], desc[UR14] ;  /* 0x00000e18060075b4 */ /* 0x0001e20008011000 */
[----:B------:R0:W-:Y:S01]  /*7770*/  UTMALDG.3D [UR16], [UR30], desc[UR14] ;  /* 0x00000e101e0075b4 */ /* 0x0001e20008011000 */
[----:B------:R0:W-:Y:S02]  /*7780*/  UTMALDG.3D [UR8], [UR30], desc[UR14] ;  /* 0x00000e081e0075b4 */ /* 0x0001e40008011000 */
[----:B0-----:R-:W-:Y:S05]  /*7790*/  @P3 BRA `(.L_x_167) ;  /* 0xfffffffc00183947 */ /* 0x001fea000383ffff */
.L_x_163:
[----:B------:R-:W-:Y:S05]  /*77a0*/  BSYNC B1 ;  /* 0x0000000000017941 */ /* 0x000fea0003800000 */
.L_x_162:
[----:B------:R-:W-:Y:S01]  /*77b0*/  LOP3.LUT P3, RZ, R13, 0xff, RZ, 0xc0, !PT ;  /* 0x000000ff0dff7812 */ /* 0x000fe2000786c0ff */
[----:B------:R-:W-:Y:S01]  /*77c0*/  IMAD.IADD R12, R3, 0x1, R12 ;  /* 0x00000001030c7824 */ /* 0x000fe200078e020c */
[----:B------:R-:W-:Y:S01]  /*77d0*/  IADD3 R16, P4, R16, UR38, RZ ;  /* 0x0000002610107c10 */ /* 0x000fe2000ff9e0ff */
[----:B------:R-:W-:Y:S01]  /*77e0*/  ULDC.64 UR6, c[0x0][0x650] ;  /* 0x0001940000067ab9 */ /* 0x000fe20000000a00 */
[----:B------:R-:W-:Y:S01]  /*77f0*/  BSSY B1, `(.L_x_168) ;  /* 0x000006a000017945 */ /* 0x000fe20003800000 */
[----:B------:R-:W-:Y:S01]  /*7800*/  IMAD.MOV.U32 R19, RZ, RZ, -0x1 ;  /* 0xffffffffff137424 */ /* 0x000fe200078e00ff */
[----:B------:R-:W-:Y:S01]  /*7810*/  ISETP.GT.U32.AND P1, PT, R12, 0x5, PT ;  /* 0x000000050c00780c */ /* 0x000fe20003f24070 */
[----:B------:R-:W-:Y:S01]  /*7820*/  IMAD.MOV.U32 R20, RZ, RZ, -0x1 ;  /* 0xffffffffff147424 */ /* 0x000fe200078e00ff */
[----:B------:R-:W-:Y:S01]  /*7830*/  IADD3.X R17, R17, UR41, RZ, P4, !PT ;  /* 0x0000002911117c10 */ /* 0x000fe2000a7fe4ff */
[----:B------:R-:W-:Y:S01]  /*7840*/  IMAD.MOV.U32 R8, RZ, RZ, -0x1 ;  /* 0xffffffffff087424 */ /* 0x000fe200078e00ff */
[----:B------:R-:W-:-:S02]  /*7850*/  ISETP.LT.U32.AND P1, PT, R3, 0x6, P1 ;  /* 0x000000060300780c */ /* 0x000fc40000f21070 */
[----:B------:R-:W-:Y:S01]  /*7860*/  PRMT R13, RZ, 0x7610, R13 ;  /* 0x00007610ff0d7816 */ /* 0x000fe2000000000d */
[----:B------:R-:W0:Y:S01]  /*7870*/  @P3 S2R R5, SR_CgaCtaId ;  /* 0x0000000000053919 */ /* 0x000e220000008800 */
[----:B------:R-:W-:-:S04]  /*7880*/  @P3 MOV R4, 0x400 ;  /* 0x0000040000043802 */ /* 0x000fc80000000f00 */
[----:B0-----:R-:W-:Y:S01]  /*7890*/  @P3 LEA R6, R5, R4, 0x18 ;  /* 0x0000000405063211 */ /* 0x001fe200078ec0ff */
[----:B------:R-:W-:-:S03]  /*78a0*/  IMAD.WIDE.U32 R4, R12, -0x55555555, RZ ;  /* 0xaaaaaaab0c047825 */ /* 0x000fc600078e00ff */
[----:B------:R0:W-:Y:S01]  /*78b0*/  @P3 SYNCS.ARRIVE.TRANS64.A1T0 RZ, [R6+URZ+0x78], RZ ;  /* 0x000078ff06ff39a7 */ /* 0x0001e2000810003f */
[----:B------:R-:W-:Y:S02]  /*78c0*/  ISETP.GE.U32.AND P3, PT, R3, 0x6, PT ;  /* 0x000000060300780c */ /* 0x000fe40003f66070 */
[----:B------:R-:W-:Y:S02]  /*78d0*/  SHF.R.U32.HI R7, RZ, 0x2, R5 ;  /* 0x00000002ff077819 */ /* 0x000fe40000011605 */
[----:B------:R-:W-:Y:S02]  /*78e0*/  SEL R5, RZ, 0x1, !P1 ;  /* 0x00000001ff057807 */ /* 0x000fe40004800000 */
[----:B------:R-:W-:Y:S01]  /*78f0*/  ISETP.GE.U32.AND P1, PT, R16, UR6, PT ;  /* 0x0000000610007c0c */ /* 0x000fe2000bf26070 */
[----:B------:R-:W-:Y:S01]  /*7900*/  IMAD R12, R7, -0x6, R12 ;  /* 0xfffffffa070c7824 */ /* 0x000fe200078e020c */
[----:B------:R-:W-:Y:S02]  /*7910*/  LOP3.LUT R0, R0, R5, RZ, 0x3c, !PT ;  /* 0x0000000500007212 */ /* 0x000fe400078e3cff */
[----:B------:R-:W-:-:S02]  /*7920*/  ISETP.GE.U32.AND.EX P1, PT, R17, UR7, PT, P1 ;  /* 0x0000000711007c0c */ /* 0x000fc4000bf26110 */
[----:B------:R-:W-:Y:S02]  /*7930*/  PRMT R4, RZ, 0x7610, R4 ;  /* 0x00007610ff047816 */ /* 0x000fe40000000004 */
[----:B------:R-:W-:-:S09]  /*7940*/  @P3 LOP3.LUT R0, R0, 0x1, R7, 0x78, !PT ;  /* 0x0000000100003812 */ /* 0x000fd200078e7807 */
[----:B0-----:R-:W-:Y:S05]  /*7950*/  @P1 BRA `(.L_x_169) ;  /* 0x00000004004c1947 */ /* 0x001fea0003800000 */
[----:B------:R-:W-:Y:S01]  /*7960*/  ULDC.64 UR6, c[0x0][0x628] ;  /* 0x00018a0000067ab9 */ /* 0x000fe20000000a00 */
[----:B------:R-:W0:Y:S01]  /*7970*/  S2R R15, SR_CTAID.X ;  /* 0x00000000000f7919 */ /* 0x000e220000002500 */
[----:B------:R-:W-:Y:S01]  /*7980*/  ISETP.NE.U32.AND P1, PT, RZ, UR6, PT ;  /* 0x00000006ff007c0c */ /* 0x000fe2000bf25070 */
[----:B------:R-:W-:Y:S01]  /*7990*/  ULDC UR9, c[0x0][0x630] ;  /* 0x00018c0000097ab9 */ /* 0x000fe20000000800 */
[----:B------:R-:W-:Y:S01]  /*79a0*/  MOV R4, R16 ;  /* 0x0000001000047202 */ /* 0x000fe20000000f00 */
[----:B------:R-:W1:Y:S01]  /*79b0*/  S2R R14, SR_CTAID.Y ;  /* 0x00000000000e7919 */ /* 0x000e620000002600 */
[----:B------:R-:W-:Y:S01]  /*79c0*/  ISETP.NE.AND.EX P1, PT, RZ, UR7, PT, P1 ;  /* 0x00000007ff007c0c */ /* 0x000fe2000bf25310 */
[----:B------:R-:W-:-:S12]  /*79d0*/  IMAD.MOV.U32 R5, RZ, RZ, R17 ;  /* 0x000000ffff057224 */ /* 0x000fd800078e0011 */
[----:B------:R-:W-:Y:S05]  /*79e0*/  @!P1 BRA `(.L_x_170) ;  /* 0x0000000000289947 */ /* 0x000fea0003800000 */
[----:B------:R-:W-:Y:S02]  /*79f0*/  ULDC UR8, c[0x0][0x634] ;  /* 0x00018d0000087ab9 */ /* 0x000fe40000000800 */
[----:B------:R-:W-:-:S05]  /*7a00*/  IADD3 R9, P1, R16, UR8, RZ ;  /* 0x0000000810097c10 */ /* 0x000fca000ff3e0ff */
[----:B------:R-:W-:-:S04]  /*7a10*/  IMAD.X R19, RZ, RZ, R17, P1 ;  /* 0x000000ffff137224 */ /* 0x000fc800008e0611 */
[----:B------:R-:W-:-:S04]  /*7a20*/  IMAD.WIDE.U32 R6, R19, UR6, RZ ;  /* 0x0000000613067c25 */ /* 0x000fc8000f8e00ff */
[----:B------:R-:W-:-:S04]  /*7a30*/  IMAD.WIDE.U32 R6, P1, R9, UR7, R6 ;  /* 0x0000000709067c25 */ /* 0x000fc8000f820006 */
[----:B------:R-:W-:-:S04]  /*7a40*/  IMAD.WIDE.U32 R8, R9, UR6, RZ ;  /* 0x0000000609087c25 */ /* 0x000fc8000f8e00ff */
[----:B------:R-:W-:Y:S01]  /*7a50*/  IMAD.X R5, RZ, RZ, RZ, P1 ;  /* 0x000000ffff057224 */ /* 0x000fe200008e06ff */
[----:B------:R-:W-:Y:S01]  /*7a60*/  IADD3 RZ, P1, R9, R6, RZ ;  /* 0x0000000609ff7210 */ /* 0x000fe20007f3e0ff */
[----:B------:R-:W-:-:S04]  /*7a70*/  IMAD.MOV.U32 R4, RZ, RZ, R7 ;  /* 0x000000ffff047224 */ /* 0x000fc800078e0007 */
[----:B------:R-:W-:-:S08]  /*7a80*/  IMAD.WIDE.U32.X R4, R19, UR7, R4, P1 ;  /* 0x0000000713047c25 */ /* 0x000fd000088e0404 */
.L_x_170:
[--C-:B------:R-:W-:Y:S01]  /*7a90*/  SHF.R.U64 R8, R4, UR9, R5.reuse ;  /* 0x0000000904087c19 */ /* 0x100fe20008001205 */
[----:B------:R-:W-:Y:S01]  /*7aa0*/  ULDC.64 UR6, c[0x0][0x620] ;  /* 0x0001880000067ab9 */ /* 0x000fe20000000a00 */
[----:B------:R-:W-:Y:S01]  /*7ab0*/  SHF.R.U32.HI R4, RZ, UR9, R5 ;  /* 0x00000009ff047c19 */ /* 0x000fe20008011605 */
[----:B------:R-:W2:Y:S01]  /*7ac0*/  LDC R24, c[0x0][0x144] ;  /* 0x00005100ff187b82 */ /* 0x000ea20000000800 */
[----:B------:R-:W-:Y:S01]  /*7ad0*/  IADD3 R7, P1, RZ, -R8, RZ ;  /* 0x80000008ff077210 */ /* 0x000fe20007f3e0ff */
[----:B------:R-:W-:Y:S01]  /*7ae0*/  ULDC.64 UR10, c[0x0][0x640] ;  /* 0x00019000000a7ab9 */ /* 0x000fe20000000a00 */
[----:B0-----:R-:W-:Y:S01]  /*7af0*/  I2FP.F32.U32 R9, R15 ;  /* 0x0000000f00097245 */ /* 0x001fe20000201000 */
[----:B------:R-:W-:Y:S02]  /*7b00*/  ULDC UR8, c[0x0][0x608] ;  /* 0x0001820000087ab9 */ /* 0x000fe40000000800 */
[----:B------:R-:W-:Y:S01]  /*7b10*/  IMAD.X R4, RZ, RZ, ~R4, P1 ;  /* 0x000000ffff047224 */ /* 0x000fe200008e0e04 */
[----:B------:R-:W-:Y:S01]  /*7b20*/  ISETP.NE.U32.AND P1, PT, RZ, UR10, PT ;  /* 0x0000000aff007c0c */ /* 0x000fe2000bf25070 */
[----:B------:R-:W0:Y:S02]  /*7b30*/  LDC R21, c[0x0][0x148] ;  /* 0x00005200ff157b82 */ /* 0x000e240000000800 */
[----:B------:R-:W-:Y:S01]  /*7b40*/  IMAD R6, R4, UR6, RZ ;  /* 0x0000000604067c24 */ /* 0x000fe2000f8e02ff */
[----:B------:R-:W-:Y:S01]  /*7b50*/  ISETP.NE.AND.EX P1, PT, RZ, UR11, PT, P1 ;  /* 0x0000000bff007c0c */ /* 0x000fe2000bf25310 */
[----:B------:R-:W-:Y:S01]  /*7b60*/  IMAD.WIDE.U32 R4, R7, UR6, R16 ;  /* 0x0000000607047c25 */ /* 0x000fe2000f8e0010 */
[----:B------:R-:W-:-:S03]  /*7b70*/  ULDC UR6, c[0x0][0x150] ;  /* 0x0000540000067ab9 */ /* 0x000fc60000000800 */
[----:B------:R-:W-:Y:S02]  /*7b80*/  IMAD R7, R7, UR7, R6 ;  /* 0x0000000707077c24 */ /* 0x000fe4000f8e0206 */
[----:B------:R-:W-:Y:S01]  /*7b90*/  FMUL R6, R9, UR6 ;  /* 0x0000000609067c20 */ /* 0x000fe20008400000 */
[----:B------:R-:W-:Y:S01]  /*7ba0*/  ULDC UR6, c[0x0][0x618] ;  /* 0x0001860000067ab9 */ /* 0x000fe20000000800 */
[----:B------:R-:W-:Y:S01]  /*7bb0*/  ULDC UR7, c[0x0][0x154] ;  /* 0x0000550000077ab9 */ /* 0x000fe20000000800 */
[----:B------:R-:W-:-:S03]  /*7bc0*/  IMAD.IADD R5, R5, 0x1, R7 ;  /* 0x0000000105057824 */ /* 0x000fc600078e0207 */
[----:B------:R-:W3:Y:S02]  /*7bd0*/  F2I.U32.TRUNC.NTZ R6, R6 ;  /* 0x0000000600067305 */ /* 0x000ee4000020f000 */
[----:B------:R-:W-:Y:S02]  /*7be0*/  SHF.R.U64 R9, R4, UR6, R5 ;  /* 0x0000000604097c19 */ /* 0x000fe40008001205 */
[----:B-1----:R-:W-:-:S05]  /*7bf0*/  I2FP.F32.U32 R4, R14 ;  /* 0x0000000e00047245 */ /* 0x002fca0000201000 */
[----:B------:R-:W-:Y:S01]  /*7c00*/  FMUL R22, R4, UR7 ;  /* 0x0000000704167c20 */ /* 0x000fe20008400000 */
[----:B------:R-:W-:Y:S01]  /*7c10*/  SHF.R.U32.HI R4, RZ, UR6, R5 ;  /* 0x00000006ff047c19 */ /* 0x000fe20008011605 */
[----:B------:R-:W-:-:S03]  /*7c20*/  ULDC UR6, c[0x0][0x658] ;  /* 0x0001960000067ab9 */ /* 0x000fc60000000800 */
[--C-:B------:R-:W-:Y:S01]  /*7c30*/  SHF.R.U32.HI R5, RZ, UR8, R4.reuse ;  /* 0x00000008ff057c19 */ /* 0x100fe20008011604 */
[----:B------:R-:W1:Y:S01]  /*7c40*/  F2I.U32.TRUNC.NTZ R22, R22 ;  /* 0x0000001600167305 */ /* 0x000e62000020f000 */
[----:B------:R-:W-:Y:S01]  /*7c50*/  SHF.R.U64 R20, R9, UR8, R4 ;  /* 0x0000000809147c19 */ /* 0x000fe20008001204 */
[----:B---3--:R-:W-:Y:S01]  /*7c60*/  IMAD.MOV R6, RZ, RZ, -R6 ;  /* 0x000000ffff067224 */ /* 0x008fe200078e0a06 */
[--C-:B------:R-:W-:Y:S02]  /*7c70*/  SHF.R.U32.HI R23, RZ, UR6, R5.reuse ;  /* 0x00000006ff177c19 */ /* 0x100fe40008011605 */
[----:B------:R-:W-:Y:S01]  /*7c80*/  SHF.R.U64 R19, R20, UR6, R5 ;  /* 0x0000000614137c19 */ /* 0x000fe20008001205 */
[----:B--2---:R-:W-:Y:S02]  /*7c90*/  IMAD R15, R24, R6, R15 ;  /* 0x00000006180f7224 */ /* 0x004fe400078e020f */
[----:B------:R-:W-:Y:S01]  /*7ca0*/  IMAD.MOV.U32 R5, RZ, RZ, R23 ;  /* 0x000000ffff057224 */ /* 0x000fe200078e0017 */
[----:B------:R-:W-:Y:S01]  /*7cb0*/  MOV R4, R19 ;  /* 0x0000001300047202 */ /* 0x000fe20000000f00 */
[----:B------:R-:W-:Y:S06]  /*7cc0*/  @!P1 BRA `(.L_x_171) ;  /* 0x0000000000289947 */ /* 0x000fec0003800000 */
[----:B------:R-:W-:Y:S02]  /*7cd0*/  ULDC UR6, c[0x0][0x64c] ;  /* 0x0001930000067ab9 */ /* 0x000fe40000000800 */
[----:B------:R-:W-:-:S05]  /*7ce0*/  IADD3 R5, P1, R19, UR6, RZ ;  /* 0x0000000613057c10 */ /* 0x000fca000ff3e0ff */
[----:B------:R-:W-:-:S04]  /*7cf0*/  IMAD.X R23, RZ, RZ, R23, P1 ;  /* 0x000000ffff177224 */ /* 0x000fc800008e0617 */
[----:B------:R-:W-:-:S04]  /*7d00*/  IMAD.WIDE.U32 R6, R23, UR10, RZ ;  /* 0x0000000a17067c25 */ /* 0x000fc8000f8e00ff */
[----:B------:R-:W-:-:S04]  /*7d10*/  IMAD.WIDE.U32 R6, P1, R5, UR11, R6 ;  /* 0x0000000b05067c25 */ /* 0x000fc8000f820006 */
[----:B------:R-:W-:-:S04]  /*7d20*/  IMAD.WIDE.U32 R4, R5, UR10, RZ ;  /* 0x0000000a05047c25 */ /* 0x000fc8000f8e00ff */
[----:B------:R-:W-:Y:S01]  /*7d30*/  IMAD.MOV.U32 R4, RZ, RZ, R7 ;  /* 0x000000ffff047224 */ /* 0x000fe200078e0007 */
[----:B------:R-:W-:Y:S01]  /*7d40*/  IADD3 RZ, P3, R5, R6, RZ ;  /* 0x0000000605ff7210 */ /* 0x000fe20007f7e0ff */
[----:B------:R-:W-:-:S04]  /*7d50*/  IMAD.X R5, RZ, RZ, RZ, P1 ;  /* 0x000000ffff057224 */ /* 0x000fc800008e06ff */
[----:B------:R-:W-:-:S08]  /*7d60*/  IMAD.WIDE.U32.X R4, R23, UR11, R4, P3 ;  /* 0x0000000b17047c25 */ /* 0x000fd000098e0404 */
.L_x_171:
[----:B------:R-:W-:Y:S01]  /*7d70*/  ISETP.NE.AND P1, PT, R2, 0x1, PT ;  /* 0x000000010200780c */ /* 0x000fe20003f25270 */
[----:B------:R-:W-:Y:S01]  /*7d80*/  ULDC UR6, c[0x0][0x648] ;  /* 0x0001920000067ab9 */ /* 0x000fe20000000800 */
[----:B------:R-:W-:Y:S01]  /*7d90*/  LOP3.LUT R20, R20, UR13, RZ, 0xc0, !PT ;  /* 0x0000000d14147c12 */ /* 0x000fe2000f8ec0ff */
[----:B-1----:R-:W-:Y:S01]  /*7da0*/  IMAD.MOV R22, RZ, RZ, -R22 ;  /* 0x000000ffff167224 */ /* 0x002fe200078e0a16 */
[----:B------:R-:W-:Y:S01]  /*7db0*/  SHF.R.U64 R5, R4, UR6, R5 ;  /* 0x0000000604057c19 */ /* 0x000fe20008001205 */
[----:B------:R-:W-:Y:S01]  /*7dc0*/  ULDC UR6, c[0x0][0x638] ;  /* 0x00018e0000067ab9 */ /* 0x000fe20000000800 */
[----:B------:R-:W-:Y:S01]  /*7dd0*/  LOP3.LUT R6, R9, UR4, RZ, 0xc0, !PT ;  /* 0x0000000409067c12 */ /* 0x000fe2000f8ec0ff */
[----:B------:R-:W-:Y:S02]  /*7de0*/  ULDC UR7, c[0x0][0x610] ;  /* 0x0001840000077ab9 */ /* 0x000fe40000000800 */
[----:B------:R-:W-:Y:S02]  /*7df0*/  IMAD.MOV R4, RZ, RZ, -R5 ;  /* 0x000000ffff047224 */ /* 0x000fe400078e0a05 */
[----:B------:R-:W-:-:S02]  /*7e00*/  IMAD R20, R5, UR5, R20 ;  /* 0x0000000505147c24 */ /* 0x000fc4000f8e0214 */
[----:B0-----:R-:W-:Y:S02]  /*7e10*/  @P1 IMAD R15, R21, R22, R14 ;  /* 0x00000016150f1224 */ /* 0x001fe400078e020e */
[----:B------:R-:W-:Y:S01]  /*7e20*/  IMAD R19, R4, UR6, R19 ;  /* 0x0000000604137c24 */ /* 0x000fe2000f8e0213 */
[----:B------:R-:W-:Y:S01]  /*7e30*/  ULDC UR6, c[0x0][0x600] ;  /* 0x0001800000067ab9 */ /* 0x000fe20000000800 */
[----:B------:R-:W-:Y:S02]  /*7e40*/  IMAD R15, R20, UR7, R15 ;  /* 0x00000007140f7c24 */ /* 0x000fe4000f8e020f */
[----:B------:R-:W-:Y:S02]  /*7e50*/  IMAD R6, R19, UR6, R6 ;  /* 0x0000000613067c24 */ /* 0x000fe4000f8e0206 */
[----:B------:R-:W-:-:S03]  /*7e60*/  IMAD.MOV.U32 R4, RZ, RZ, 0x1 ;  /* 0x00000001ff047424 */ /* 0x000fc600078e00ff */
[----:B------:R-:W-:Y:S02]  /*7e70*/  SEL R20, R6, R15, !P1 ;  /* 0x0000000f06147207 */ /* 0x000fe40004800000 */
[----:B------:R-:W-:-:S07]  /*7e80*/  SEL R19, R15, R6, !P1 ;  /* 0x000000060f137207 */ /* 0x000fce0004800000 */
.L_x_169:
[----:B------:R-:W-:Y:S05]  /*7e90*/  BSYNC B1 ;  /* 0x0000000000017941 */ /* 0x000fea0003800000 */
.L_x_168:
[----:B------:R-:W-:-:S13]  /*7ea0*/  LOP3.LUT P1, RZ, R4, 0xff, RZ, 0xc0, !PT ;  /* 0x000000ff04ff7812 */ /* 0x000fda000782c0ff */
[----:B------:R-:W-:Y:S05]  /*7eb0*/  @P1 BRA `(.L_x_172) ;  /* 0xfffffff4001c1947 */ /* 0x000fea000383ffff */
[----:B------:R-:W-:Y:S05]  /*7ec0*/  BSYNC B0 ;  /* 0x0000000000007941 */ /* 0x000fea0003800000 */
.L_x_160:
[----:B------:R-:W-:-:S03]  /*7ed0*/  UMOV UR6, 0xffffffff ;  /* 0xffffffff00067882 */ /* 0x000fc60000000000 */
[----:B------:R-:W-:Y:S05]  /*7ee0*/  BRA.DIV UR6, `(.L_x_173) ;  /* 0x0000000606607947 */ /* 0x000fea000b800000 */
[----:B------:R-:W-:-:S13]  /*7ef0*/  ELECT P6, URZ, PT ;  /* 0x00000000003f782f */ /* 0x000fda00038c0000 */
.L_x_189:
[----:B------:R-:W-:Y:S04]  /*7f00*/  BSSY B0, `(.L_x_174) ;  /* 0x000003d000007945 */ /* 0x000fe80003800000 */
[----:B------:R-:W-:Y:S05]  /*7f10*/  @!P6 BRA `(.L_x_175) ;  /* 0x0000000000ece947 */ /* 0x000fea0003800000 */
[----:B------:R-:W-:-:S04]  /*7f20*/  LOP3.LUT R18, R18, 0x2, RZ, 0xfc, !PT ;  /* 0x0000000212127812 */ /* 0x000fc800078efcff */
[----:B------:R-:W-:-:S13]  /*7f30*/  ISETP.NE.AND P0, PT, R18, 0x3, PT ;  /* 0x000000031200780c */ /* 0x000fda0003f05270 */
[----:B------:R-:W-:Y:S05]  /*7f40*/  @!P0 BRA `(.L_x_176) ;  /* 0x0000000000048947 */ /* 0x000fea0003800000 */
[----:B------:R-:W-:Y:S01]  /*7f50*/  BPT.TRAP 0x1 ;  /* 0x000000040000795c */ /* 0x000fe20000300000 */
.L_x_176:
[----:B------:R-:W0:Y:S01]  /*7f60*/  S2R R3, SR_CgaCtaId ;  /* 0x0000000000037919 */ /* 0x000e220000008800 */
[----:B------:R-:W-:-:S04]  /*7f70*/  MOV R2, 0x400 ;  /* 0x0000040000027802 */ /* 0x000fc80000000f00 */
[----:B0-----:R-:W-:Y:S02]  /*7f80*/  LEA R3, R3, R2, 0x18 ;  /* 0x0000000203037211 */ /* 0x001fe400078ec0ff */
[----:B------:R-:W-:Y:S02]  /*7f90*/  SHF.L.U32 R2, R0, 0x1f, RZ ;  /* 0x0000001f00027819 */ /* 0x000fe400000006ff */
[----:B------:R-:W-:-:S05]  /*7fa0*/  IADD3 R3, R3, 0x30, RZ ;  /* 0x0000003003037810 */ /* 0x000fca0007ffe0ff */
[C---:B------:R-:W-:Y:S02]  /*7fb0*/  IMAD R7, R12.reuse, 0x8, R3 ;  /* 0x000000080c077824 */ /* 0x040fe400078e0203 */
[----:B------:R-:W-:Y:S02]  /*7fc0*/  VIADD R12, R12, 0x1 ;  /* 0x000000010c0c7836 */ /* 0x000fe40000000000 */
[----:B------:R-:W0:Y:S03]  /*7fd0*/  SYNCS.PHASECHK.TRANS64.TRYWAIT P0, [R7+URZ], R2 ;  /* 0x00000002070075a7 */ /* 0x000e26000800017f */
[----:B------:R-:W-:-:S04]  /*7fe0*/  ISETP.NE.AND P1, PT, R12, 0x6, PT ;  /* 0x000000060c00780c */ /* 0x000fc80003f25270 */
[----:B------:R-:W-:Y:S02]  /*7ff0*/  SEL R5, RZ, 0x1, P1 ;  /* 0x00000001ff057807 */ /* 0x000fe40000800000 */
[----:B------:R-:W-:Y:S02]  /*8000*/  SEL R12, R12, RZ, P1 ;  /* 0x000000ff0c0c7207 */ /* 0x000fe40000800000 */
[----:B------:R-:W-:-:S03]  /*8010*/  LOP3.LUT R5, R0, R5, RZ, 0x3c, !PT ;  /* 0x0000000500057212 */ /* 0x000fc600078e3cff */
[----:B------:R-:W-:Y:S01]  /*8020*/  IMAD R9, R12, 0x8, R3 ;  /* 0x000000080c097824 */ /* 0x000fe200078e0203 */
[----:B------:R-:W-:Y:S01]  /*8030*/  SHF.L.U32 R4, R5, 0x1f, RZ ;  /* 0x0000001f05047819 */ /* 0x000fe200000006ff */
[----:B0-----:R-:W-:Y:S06]  /*8040*/  @!P0 BRA `(.L_x_177) ;  /* 0x0000000400288947 */ /* 0x001fec0003800000 */
.L_x_190:
[----:B------:R-:W1:Y:S01]  /*8050*/  SYNCS.PHASECHK.TRANS64.TRYWAIT P0, [R9+URZ], R4 ;  /* 0x00000004090075a7 */ /* 0x000e62000800017f */
[----:B------:R-:W-:-:S05]  /*8060*/  VIADD R0, R12, 0x1 ;  /* 0x000000010c007836 */ /* 0x000fca0000000000 */
[----:B------:R-:W-:-:S04]  /*8070*/  ISETP.NE.AND P1, PT, R0, 0x6, PT ;  /* 0x000000060000780c */ /* 0x000fc80003f25270 */
[----:B0-----:R-:W-:Y:S02]  /*8080*/  SEL R2, RZ, 0x1, P1 ;  /* 0x00000001ff027807 */ /* 0x001fe40000800000 */
[----:B------:R-:W-:Y:S02]  /*8090*/  SEL R0, R0, RZ, P1 ;  /* 0x000000ff00007207 */ /* 0x000fe40000800000 */
[----:B------:R-:W-:-:S03]  /*80a0*/  LOP3.LUT R7, R5, R2, RZ, 0x3c, !PT ;  /* 0x0000000205077212 */ /* 0x000fc600078e3cff */
[----:B------:R-:W-:Y:S01]  /*80b0*/  IMAD R6, R0, 0x8, R3 ;  /* 0x0000000800067824 */ /* 0x000fe200078e0203 */
[----:B------:R-:W-:Y:S01]  /*80c0*/  SHF.L.U32 R5, R7, 0x1f, RZ ;  /* 0x0000001f07057819 */ /* 0x000fe200000006ff */
[----:B-1----:R-:W-:Y:S06]  /*80d0*/  @!P0 BRA `(.L_x_178) ;  /* 0x0000000400188947 */ /* 0x002fec0003800000 */
.L_x_191:
[----:B------:R-:W1:Y:S01]  /*80e0*/  SYNCS.PHASECHK.TRANS64.TRYWAIT P0, [R6+URZ], R5 ;  /* 0x00000005060075a7 */ /* 0x000e62000800017f */
[----:B------:R-:W-:-:S05]  /*80f0*/  VIADD R0, R0, 0x1 ;  /* 0x0000000100007836 */ /* 0x000fca0000000000 */
[----:B------:R-:W-:-:S04]  /*8100*/  ISETP.NE.AND P1, PT, R0, 0x6, PT ;  /* 0x000000060000780c */ /* 0x000fc80003f25270 */
[----:B------:R-:W-:Y:S02]  /*8110*/  SEL R2, RZ, 0x1, P1 ;  /* 0x00000001ff027807 */ /* 0x000fe40000800000 */
[----:B------:R-:W-:Y:S02]  /*8120*/  SEL R0, R0, RZ, P1 ;  /* 0x000000ff00007207 */ /* 0x000fe40000800000 */
[----:B------:R-:W-:-:S03]  /*8130*/  LOP3.LUT R7, R7, R2, RZ, 0x3c, !PT ;  /* 0x0000000207077212 */ /* 0x000fc600078e3cff */
[----:B0-----:R-:W-:Y:S01]  /*8140*/  IMAD R9, R0, 0x8, R3 ;  /* 0x0000000800097824 */ /* 0x001fe200078e0203 */
[----:B------:R-:W-:Y:S01]  /*8150*/  SHF.L.U32 R4, R7, 0x1f, RZ ;  /* 0x0000001f07047819 */ /* 0x000fe200000006ff */
[----:B-1----:R-:W-:Y:S06]  /*8160*/  @!P0 BRA `(.L_x_179) ;  /* 0x0000000400088947 */ /* 0x002fec0003800000 */
.L_x_192:
[----:B------:R-:W1:Y:S01]  /*8170*/  SYNCS.PHASECHK.TRANS64.TRYWAIT P0, [R9+URZ], R4 ;  /* 0x00000004090075a7 */ /* 0x000e62000800017f */
[----:B------:R-:W-:-:S04]  /*8180*/  IADD3 R0, R0, 0x1, RZ ;  /* 0x0000000100007810 */ /* 0x000fc80007ffe0ff */
[----:B------:R-:W-:-:S04]  /*8190*/  ISETP.NE.AND P1, PT, R0, 0x6, PT ;  /* 0x000000060000780c */ /* 0x000fc80003f25270 */
[----:B------:R-:W-:Y:S02]  /*81a0*/  SEL R2, RZ, 0x1, P1 ;  /* 0x00000001ff027807 */ /* 0x000fe40000800000 */
[----:B------:R-:W-:Y:S02]  /*81b0*/  SEL R0, R0, RZ, P1 ;  /* 0x000000ff00007207 */ /* 0x000fe40000800000 */
[----:B------:R-:W-:-:S03]  /*81c0*/  LOP3.LUT R7, R7, R2, RZ, 0x3c, !PT ;  /* 0x0000000207077212 */ /* 0x000fc600078e3cff */
[----:B0-----:R-:W-:Y:S01]  /*81d0*/  IMAD R6, R0, 0x8, R3 ;  /* 0x0000000800067824 */ /* 0x001fe200078e0203 */
[----:B------:R-:W-:Y:S01]  /*81e0*/  SHF.L.U32 R5, R7, 0x1f, RZ ;  /* 0x0000001f07057819 */ /* 0x000fe200000006ff */
[----:B-1----:R-:W-:Y:S06]  /*81f0*/  @!P0 BRA `(.L_x_180) ;  /* 0x0000000000f88947 */ /* 0x002fec0003800000 */
.L_x_193:
[----:B------:R-:W1:Y:S01]  /*8200*/  SYNCS.PHASECHK.TRANS64.TRYWAIT P0, [R6+URZ], R5 ;  /* 0x00000005060075a7 */ /* 0x000e62000800017f */
[----:B------:R-:W-:-:S05]  /*8210*/  VIADD R0, R0, 0x1 ;  /* 0x0000000100007836 */ /* 0x000fca0000000000 */
[----:B------:R-:W-:-:S04]  /*8220*/  ISETP.NE.AND P1, PT, R0, 0x6, PT ;  /* 0x000000060000780c */ /* 0x000fc80003f25270 */
[----:B------:R-:W-:Y:S02]  /*8230*/  SEL R2, RZ, 0x1, P1 ;  /* 0x00000001ff027807 */ /* 0x000fe40000800000 */
[----:B------:R-:W-:Y:S02]  /*8240*/  SEL R0, R0, RZ, P1 ;  /* 0x000000ff00007207 */ /* 0x000fe40000800000 */
[----:B------:R-:W-:Y:S01]  /*8250*/  LOP3.LUT R2, R7, R2, RZ, 0x3c, !PT ;  /* 0x0000000207027212 */ /* 0x000fe200078e3cff */
[----:B-1----:R-:W-:Y:S06]  /*8260*/  @!P0 BRA `(.L_x_181) ;  /* 0x0000000000f08947 */ /* 0x002fec0003800000 */
.L_x_194:
[----:B------:R-:W-:Y:S01]  /*8270*/  IMAD R3, R0, 0x8, R3 ;  /* 0x0000000800037824 */ /* 0x000fe200078e0203 */
[----:B------:R-:W-:-:S07]  /*8280*/  SHF.L.U32 R0, R2, 0x1f, RZ ;  /* 0x0000001f02007819 */ /* 0x000fce00000006ff */
.L_x_182:
[----:B--2---:R2:W3:Y:S02]  /*8290*/  SYNCS.PHASECHK.TRANS64.TRYWAIT P0, [R3+URZ], R0 ;  /* 0x00000000030075a7 */ /* 0x0044e4000800017f */
[----:B---3--:R-:W-:Y:S05]  /*82a0*/  @!P0 NANOSLEEP.SYNCS 0x989680 ;  /* 0x009896800000895d */ /* 0x008fea0003900000 */
[----:B------:R-:W3:Y:S02]  /*82b0*/  @!P0 SYNCS.PHASECHK.TRANS64 P0, [R3+URZ], R0 ;  /* 0x00000000030085a7 */ /* 0x000ee4000800007f */
[----:B---3--:R-:W-:Y:S05]  /*82c0*/  @!P0 BRA `(.L_x_182) ;  /* 0xfffffffc00f08947 */ /* 0x008fea000383ffff */
.L_x_175:
[----:B------:R-:W-:Y:S05]  /*82d0*/  BSYNC B0 ;  /* 0x0000000000007941 */ /* 0x000fea0003800000 */
.L_x_174:
[----:B------:R-:W-:Y:S05]  /*82e0*/  EXIT ;  /* 0x000000000000794d */ /* 0x000fea0003800000 */
.L_x_17:
[----:B-1----:R1:W2:Y:S02]  /*82f0*/  SYNCS.PHASECHK.TRANS64.TRYWAIT P1, [R3+URZ], R0 ;  /* 0x00000000030075a7 */ /* 0x0022a4000802017f */
[----:B--2---:R-:W-:Y:S05]  /*8300*/  @!P1 NANOSLEEP.SYNCS 0x989680 ;  /* 0x009896800000995d */ /* 0x004fea0003900000 */
[----:B------:R-:W2:Y:S02]  /*8310*/  @!P1 SYNCS.PHASECHK.TRANS64 P1, [R3+URZ], R0 ;  /* 0x00000000030095a7 */ /* 0x000ea4000802007f */
[----:B--2---:R-:W-:Y:S05]  /*8320*/  @!P1 BRA `(.L_x_17) ;  /* 0xfffffffc00f09947 */ /* 0x004fea000383ffff */
[----:B------:R-:W-:Y:S05]  /*8330*/  BRA `(.L_x_16) ;  /* 0xffffff90007c7947 */ /* 0x000fea000383ffff */
.L_x_22:
[----:B-1----:R-:W-:-:S04]  /*8340*/  IMAD.U32 R4, RZ, RZ, UR4 ;  /* 0x00000004ff047e24 */ /* 0x002fc8000f8e00ff */
[----:B------:R1:W2:Y:S03]  /*8350*/  SYNCS.PHASECHK.TRANS64.TRYWAIT P1, [R4+URZ], R3 ;  /* 0x00000003040075a7 */ /* 0x0002a6000802017f */
[----:B--2---:R-:W-:Y:S05]  /*8360*/  @!P1 NANOSLEEP.SYNCS 0x989680 ;  /* 0x009896800000995d */ /* 0x004fea0003900000 */
[----:B------:R-:W2:Y:S02]  /*8370*/  @!P1 SYNCS.PHASECHK.TRANS64 P1, [R4+URZ], R3 ;  /* 0x00000003040095a7 */ /* 0x000ea4000802007f */
[----:B--2---:R-:W-:Y:S05]  /*8380*/  @!P1 BRA `(.L_x_22) ;  /* 0xfffffffc00ec9947 */ /* 0x004fea000383ffff */
[----:B------:R-:W-:Y:S05]  /*8390*/  BRA `(.L_x_21) ;  /* 0xffffff9800807947 */ /* 0x000fea000383ffff */
.L_x_161:
[----:B------:R-:W-:Y:S01]  /*83a0*/  BSSY B1, `(.L_x_183) ;  /* 0x0000006000017945 */ /* 0x000fe20003800000 */
[----:B------:R-:W-:-:S07]  /*83b0*/  IMAD.MOV.U32 R15, RZ, RZ, -0x1 ;  /* 0xffffffffff0f7424 */ /* 0x000fce00078e00ff */
[----:B------:R-:W-:Y:S05]  /*83c0*/  WARPSYNC.COLLECTIVE R15, `(.L_x_184) ;  /* 0x000000000f0c7348 */ /* 0x000fea0003c00000 */
[----:B------:R-:W-:Y:S02]  /*83d0*/  ELECT P6, UR62, PT ;  /* 0x00000000003e782f */ /* 0x000fe400038c0000 */
[----:B------:R-:W-:Y:S01]  /*83e0*/  MOV R14, UR62 ;  /* 0x0000003e000e7c02 */ /* 0x000fe20008000f00 */
[----:B------:R-:W-:Y:S10]  /*83f0*/  ENDCOLLECTIVE ;  /* 0x000000000000791b */ /* 0x000ff40003800000 */
.L_x_184:
[----:B------:R-:W-:Y:S05]  /*8400*/  BSYNC B1 ;  /* 0x0000000000017941 */ /* 0x000fea0003800000 */
.L_x_183:
[----:B------:R-:W-:Y:S05]  /*8410*/  BRA `(.L_x_185) ;  /* 0xffffffec00d07947 */ /* 0x000fea000383ffff */
.L_x_164:
[----:B0-----:R0:W1:Y:S02]  /*8420*/  SYNCS.PHASECHK.TRANS64.TRYWAIT P1, [R14+URZ+0x30], R7 ;  /* 0x000030070e0075a7 */ /* 0x001064000802017f */
[----:B-1----:R-:W-:Y:S05]  /*8430*/  @!P1 NANOSLEEP.SYNCS 0x989680 ;  /* 0x009896800000995d */ /* 0x002fea0003900000 */
[----:B------:R-:W1:Y:S02]  /*8440*/  @!P1 SYNCS.PHASECHK.TRANS64 P1, [R14+URZ+0x30], R7 ;  /* 0x000030070e0095a7 */ /* 0x000e64000802007f */
[----:B-1----:R-:W-:Y:S05]  /*8450*/  @!P1 BRA `(.L_x_164) ;  /* 0xfffffffc00f09947 */ /* 0x002fea000383ffff */
[----:B------:R-:W-:Y:S05]  /*8460*/  BRA `(.L_x_186) ;  /* 0xfffffff000047947 */ /* 0x000fea000383ffff */
.L_x_173:
[----:B------:R-:W-:Y:S01]  /*8470*/  BSSY B0, `(.L_x_187) ;  /* 0x0000006000007945 */ /* 0x000fe20003800000 */
[----:B------:R-:W-:-:S07]  /*8480*/  IMAD.MOV.U32 R15, RZ, RZ, -0x1 ;  /* 0xffffffffff0f7424 */ /* 0x000fce00078e00ff */
[----:B------:R-:W-:Y:S05]  /*8490*/  WARPSYNC.COLLECTIVE R15, `(.L_x_188) ;  /* 0x000000000f0c7348 */ /* 0x000fea0003c00000 */
[----:B------:R-:W-:Y:S02]  /*84a0*/  ELECT P6, UR62, PT ;  /* 0x00000000003e782f */ /* 0x000fe400038c0000 */
[----:B------:R-:W-:Y:S01]  /*84b0*/  MOV R14, UR62 ;  /* 0x0000003e000e7c02 */ /* 0x000fe20008000f00 */
[----:B------:R-:W-:Y:S10]  /*84c0*/  ENDCOLLECTIVE ;  /* 0x000000000000791b */ /* 0x000ff40003800000 */
.L_x_188:
[----:B------:R-:W-:Y:S05]  /*84d0*/  BSYNC B0 ;  /* 0x0000000000007941 */ /* 0x000fea0003800000 */
.L_x_187:
[----:B------:R-:W-:Y:S05]  /*84e0*/  BRA `(.L_x_189) ;  /* 0xfffffff800847947 */ /* 0x000fea000383ffff */
.L_x_177:
[----:B0-----:R0:W1:Y:S02]  /*84f0*/  SYNCS.PHASECHK.TRANS64.TRYWAIT P0, [R7+URZ], R2 ;  /* 0x00000002070075a7 */ /* 0x001064000800017f */
[----:B-1----:R-:W-:Y:S05]  /*8500*/  @!P0 NANOSLEEP.SYNCS 0x989680 ;  /* 0x009896800000895d */ /* 0x002fea0003900000 */
[----:B------:R-:W1:Y:S02]  /*8510*/  @!P0 SYNCS.PHASECHK.TRANS64 P0, [R7+URZ], R2 ;  /* 0x00000002070085a7 */ /* 0x000e64000800007f */
[----:B-1----:R-:W-:Y:S05]  /*8520*/  @!P0 BRA `(.L_x_177) ;  /* 0xfffffffc00f08947 */ /* 0x002fea000383ffff */
[----:B------:R-:W-:Y:S05]  /*8530*/  BRA `(.L_x_190) ;  /* 0xfffffff800c47947 */ /* 0x000fea000383ffff */
.L_x_178:
[----:B0-----:R0:W1:Y:S02]  /*8540*/  SYNCS.PHASECHK.TRANS64.TRYWAIT P0, [R9+URZ], R4 ;  /* 0x00000004090075a7 */ /* 0x001064000800017f */
[----:B-1----:R-:W-:Y:S05]  /*8550*/  @!P0 NANOSLEEP.SYNCS 0x989680 ;  /* 0x009896800000895d */ /* 0x002fea0003900000 */
[----:B------:R-:W1:Y:S02]  /*8560*/  @!P0 SYNCS.PHASECHK.TRANS64 P0, [R9+URZ], R4 ;  /* 0x00000004090085a7 */ /* 0x000e64000800007f */
[----:B-1----:R-:W-:Y:S05]  /*8570*/  @!P0 BRA `(.L_x_178) ;  /* 0xfffffffc00f08947 */ /* 0x002fea000383ffff */
[----:B------:R-:W-:Y:S05]  /*8580*/  BRA `(.L_x_191) ;  /* 0xfffffff800d47947 */ /* 0x000fea000383ffff */
.L_x_179:
[----:B0-----:R0:W1:Y:S02]  /*8590*/  SYNCS.PHASECHK.TRANS64.TRYWAIT P0, [R6+URZ], R5 ;  /* 0x00000005060075a7 */ /* 0x001064000800017f */
[----:B-1----:R-:W-:Y:S05]  /*85a0*/  @!P0 NANOSLEEP.SYNCS 0x989680 ;  /* 0x009896800000895d */ /* 0x002fea0003900000 */
[----:B------:R-:W1:Y:S02]  /*85b0*/  @!P0 SYNCS.PHASECHK.TRANS64 P0, [R6+URZ], R5 ;  /* 0x00000005060085a7 */ /* 0x000e64000800007f */
[----:B-1----:R-:W-:Y:S05]  /*85c0*/  @!P0 BRA `(.L_x_179) ;  /* 0xfffffffc00f08947 */ /* 0x002fea000383ffff */
[----:B------:R-:W-:Y:S05]  /*85d0*/  BRA `(.L_x_192) ;  /* 0xfffffff800e47947 */ /* 0x000fea000383ffff */
.L_x_180:
[----:B0-----:R0:W1:Y:S02]  /*85e0*/  SYNCS.PHASECHK.TRANS64.TRYWAIT P0, [R9+URZ], R4 ;  /* 0x00000004090075a7 */ /* 0x001064000800017f */
[----:B-1----:R-:W-:Y:S05]  /*85f0*/  @!P0 NANOSLEEP.SYNCS 0x989680 ;  /* 0x009896800000895d */ /* 0x002fea0003900000 */
[----:B------:R-:W1:Y:S02]  /*8600*/  @!P0 SYNCS.PHASECHK.TRANS64 P0, [R9+URZ], R4 ;  /* 0x00000004090085a7 */ /* 0x000e64000800007f */
[----:B-1----:R-:W-:Y:S05]  /*8610*/  @!P0 BRA `(.L_x_180) ;  /* 0xfffffffc00f08947 */ /* 0x002fea000383ffff */
[----:B------:R-:W-:Y:S05]  /*8620*/  BRA `(.L_x_193) ;  /* 0xfffffff800f47947 */ /* 0x000fea000383ffff */
.L_x_181:
[----:B-1----:R1:W2:Y:S02]  /*8630*/  SYNCS.PHASECHK.TRANS64.TRYWAIT P0, [R6+URZ], R5 ;  /* 0x00000005060075a7 */ /* 0x0022a4000800017f */
[----:B--2---:R-:W-:Y:S05]  /*8640*/  @!P0 NANOSLEEP.SYNCS 0x989680 ;  /* 0x009896800000895d */ /* 0x004fea0003900000 */
[----:B------:R-:W2:Y:S02]  /*8650*/  @!P0 SYNCS.PHASECHK.TRANS64 P0, [R6+URZ], R5 ;  /* 0x00000005060085a7 */ /* 0x000ea4000800007f */
[----:B--2---:R-:W-:Y:S05]  /*8660*/  @!P0 BRA `(.L_x_181) ;  /* 0xfffffffc00f08947 */ /* 0x004fea000383ffff */
[----:B------:R-:W-:Y:S05]  /*8670*/  BRA `(.L_x_194) ;  /* 0xfffffff800fc7947 */ /* 0x000fea000383ffff */
.L_x_195:
[----:B------:R-:W-:-:S00]  /*8680*/  BRA `(.L_x_195) ;  /* 0xfffffffc00fc7947 */ /* 0x000fc0000383ffff */
[----:B------:R-:W-:-:S00]  /*8690*/  NOP ;  /* 0x0000000000007918 */ /* 0x000fc00000000000 */
        /* <DEDUP_REMOVED lines=14> */
.L_x_196:


//--------------------- .nv.global.init           --------------------------
	.section	.nv.global.init,"aw",@progbits
.nv.global.init:
	.type		$str$22,@object
	.size		$str$22,($str$23 - $str$22)
$str$22:
        /*0000*/ 	.byte	0x6b, 0x5f, 0x74, 0x69, 0x6c, 0x65, 0x5f, 0x63, 0x6f, 0x75, 0x6e, 0x74, 0x20, 0x3e, 0x3d, 0x20
        /*0010*/ 	.byte	0x31, 0x00
	.type		$str$23,@object
	.size		$str$23,(__unnamed_1 - $str$23)
$str$23:
        /*0012*/ 	.byte	0x2f, 0x74, 0x6d, 0x70, 0x2f, 0x63, 0x75, 0x74, 0x6c, 0x61, 0x73, 0x73, 0x5f, 0x73, 0x77, 0x65
        /*0022*/ 	.byte	0x65, 0x70, 0x5f, 0x73, 0x72, 0x63, 0x2f, 0x69, 0x6e, 0x63, 0x6c, 0x75, 0x64, 0x65, 0x2f, 0x63
        /*0032*/ 	.byte	0x75, 0x74, 0x6c, 0x61, 0x73, 0x73, 0x2f, 0x67, 0x65, 0x6d, 0x6d, 0x2f, 0x63, 0x6f, 0x6c, 0x6c
        /*0042*/ 	.byte	0x65, 0x63, 0x74, 0x69, 0x76, 0x65, 0x2f, 0x73, 0x6d, 0x39, 0x30, 0x5f, 0x6d, 0x6d, 0x61, 0x5f
        /*0052*/ 	.byte	0x74, 0x6d, 0x61, 0x5f, 0x67, 0x6d, 0x6d, 0x61, 0x5f, 0x73, 0x73, 0x5f, 0x77, 0x61, 0x72, 0x70
        /*0062*/ 	.byte	0x73, 0x70, 0x65, 0x63, 0x69, 0x61, 0x6c, 0x69, 0x7a, 0x65, 0x64, 0x2e, 0x68, 0x70, 0x70, 0x00
	.type		__unnamed_1,@object
	.size		__unnamed_1,(.L_0 - __unnamed_1)
__unnamed_1:
        /*0072*/ 	.byte	0x76, 0x6f, 0x69, 0x64, 0x20, 0x63, 0x75, 0x74, 0x6c, 0x61, 0x73, 0x73, 0x3a, 0x3a, 0x67, 0x65
        /* <DEDUP_REMOVED lines=175> */
        /*0b72*/ 	.byte	0x00
.L_0:


//--------------------- .nv.shared._ZN7cutlass13device_kernelINS_4gemm6kernel13GemmUniversalIN4cute5tupleIJiiiiEEENS1_10collective13CollectiveMmaINS1_34MainloopSm90TmaGmmaWarpSpecializedILi6ENS5_IJNS4_1CILi1EEESB_SB_EEENS1_35KernelTmaWarpSpecializedCooperativeEEENS5_IJNSA_ILi256EEENSA_ILi64EEESG_EEEfNS5_IJlSB_lEEEfSI_NS4_8TiledMMAINS4_8MMA_AtomIJNS4_4SM904GMMA29MMA_64x64x8_F32TF32TF32_SS_TNILNSM_7ScaleInE1ELSO_1EEEEEENS4_6LayoutINS5_IJNSA_ILi2EEESB_SB_EEENS5_IJSB_NSA_ILi0EEESU_EEEEENS5_IJNS4_10UnderscoreESX_SX_EEEEENS4_13SM90_TMA_LOADENS4_14ComposedLayoutINS4_7SwizzleILi3ELi4ELi3EEENS4_18smem_ptr_flag_bitsILi32EEENSR_INS5_IJNSA_ILi8EEENSA_ILi32EEEEEENS5_IJS17_SB_EEEEEEEvNS4_8identityES10_S1B_vS1C_EENS_8epilogue10collective6detail29Sm90TmaWarpSpecializedAdapterINS1F_15DefaultEpilogueIfSI_SI_NS1E_6thread17LinearCombinationIfLi1EffLNS1J_9ScaleType4KindE0ELNS_15FloatRoundStyleE2EfEENS1_15EpilogueDefaultEEEEEvvEEEEvNT_6ParamsE --------------------------
	.section	.nv.shared._ZN7cutlass13device_kernelINS_4gemm6kernel13GemmUniversalIN4cute5tupleIJiiiiEEENS1_10collective13CollectiveMmaINS1_34MainloopSm90TmaGmmaWarpSpecializedILi6ENS5_IJNS4_1CILi1EEESB_SB_EEENS1_35KernelTmaWarpSpecializedCooperativeEEENS5_IJNSA_ILi256EEENSA_ILi64EEESG_EEEfNS5_IJlSB_lEEEfSI_NS4_8TiledMMAINS4_8MMA_AtomIJNS4_4SM904GMMA29MMA_64x64x8_F32TF32TF32_SS_TNILNSM_7ScaleInE1ELSO_1EEEEEENS4_6LayoutINS5_IJNSA_ILi2EEESB_SB_EEENS5_IJSB_NSA_ILi0EEESU_EEEEENS5_IJNS4_10UnderscoreESX_SX_EEEEENS4_13SM90_TMA_LOADENS4_14ComposedLayoutINS4_7SwizzleILi3ELi4ELi3EEENS4_18smem_ptr_flag_bitsILi32EEENSR_INS5_IJNSA_ILi8EEENSA_ILi32EEEEEENS5_IJS17_SB_EEEEEEEvNS4_8identityES10_S1B_vS1C_EENS_8epilogue10collective6detail29Sm90TmaWarpSpecializedAdapterINS1F_15DefaultEpilogueIfSI_SI_NS1E_6thread17LinearCombinationIfLi1EffLNS1J_9ScaleType4KindE0ELNS_15FloatRoundStyleE2EfEENS1_15EpilogueDefaultEEEEEvvEEEEvNT_6ParamsE,"aw",@nobits
	.sectionflags	@""
	.align	16
	.zero		1024


//--------------------- .nv.shared.reserved.0     --------------------------
	.section	.nv.shared.reserved.0,"aw",@nobits
	.weak		__nv_reservedSMEM_offset_0_alias
	.size		__nv_reservedSMEM_offset_0_alias, 0, 0
	.other		__nv_reservedSMEM_offset_0_alias,@"STO_CUDA_RESERVED_SHARED STV_DEFAULT"
__nv_reservedSMEM_offset_0_alias:
	.zero		0


//--------------------- .nv.global                --------------------------
	.section	.nv.global,"aw",@nobits
.nv.global:
	.type		_ZN40_INTERNAL_a0ef1b07_4_k_cu_285c39a1_287284cute1_E,@object
	.size		_ZN40_INTERNAL_a0ef1b07_4_k_cu_285c39a1_287284cute1_E,(_ZN40_INTERNAL_a0ef1b07_4_k_cu_285c39a1_287284cuda3std3__45__cpo6cbeginE - _ZN40_INTERNAL_a0ef1b07_4_k_cu_285c39a1_287284cute1_E)
_ZN40_INTERNAL_a0ef1b07_4_k_cu_285c39a1_287284cute1_E:
	.zero		1
	.type		_ZN40_INTERNAL_a0ef1b07_4_k_cu_285c39a1_287284cuda3std3__45__cpo6cbeginE,@object
	.size		_ZN40_INTERNAL_a0ef1b07_4_k_cu_285c39a1_287284cuda3std3__45__cpo6cbeginE,(_ZN40_INTERNAL_a0ef1b07_4_k_cu_285c39a1_287284cuda3std3__48in_placeE - _ZN40_INTERNAL_a0ef1b07_4_k_cu_285c39a1_287284cuda3std3__45__cpo6cbeginE)
_ZN40_INTERNAL_a0ef1b07_4_k_cu_285c39a1_287284cuda3std3__45__cpo6cbeginE:
	.zero		1
	.type		_ZN40_INTERNAL_a0ef1b07_4_k_cu_285c39a1_287284cuda3std3__48in_placeE,@object
	.size		_ZN40_INTERNAL_a0ef1b07_4_k_cu_285c39a1_287284cuda3std3__48in_placeE,(_ZN40_INTERNAL_a0ef1b07_4_k_cu_285c39a1_287284cuda3std6ranges3__45__cpo9iter_moveE - _ZN40_INTERNAL_a0ef1b07_4_k_cu_285c39a1_287284cuda3std3__48in_placeE)
_ZN40_INTERNAL_a0ef1b07_4_k_cu_285c39a1_287284cuda3std3__48in_placeE:
	.zero		1
	.type		_ZN40_INTERNAL_a0ef1b07_4_k_cu_285c39a1_287284cuda3std6ranges3__45__cpo9iter_moveE,@object
	.size		_ZN40_INTERNAL_a0ef1b07_4_k_cu_285c39a1_287284cuda3std6ranges3__45__cpo9iter_moveE,(_ZN40_INTERNAL_a0ef1b07_4_k_cu_285c39a1_287284cuda3std3__45__cpo5beginE - _ZN40_INTERNAL_a0ef1b07_4_k_cu_285c39a1_287284cuda3std6ranges3__45__cpo9iter_moveE)
_ZN40_INTERNAL_a0ef1b07_4_k_cu_285c39a1_287284cuda3std6ranges3__45__cpo9iter_moveE:
	.zero		1
	.type		_ZN40_INTERNAL_a0ef1b07_4_k_cu_285c39a1_287284cuda3std3__45__cpo5beginE,@object
	.size		_ZN40_INTERNAL_a0ef1b07_4_k_cu_285c39a1_287284cuda3std3__45__cpo5beginE,(_ZN40_INTERNAL_a0ef1b07_4_k_cu_285c39a1_287284cuda3std3__442_GLOBAL__N__a0ef1b07_4_k_cu_285c39a1_287286ignoreE - _ZN40_INTERNAL_a0ef1b07_4_k_cu_285c39a1_287284cuda3std3__45__cpo5beginE)
_ZN40_INTERNAL_a0ef1b07_4_k_cu_285c39a1_287284cuda3std3__45__cpo5beginE:
	.zero		1
	.type		_ZN40_INTERNAL_a0ef1b07_4_k_cu_285c39a1_287284cuda3std3__442_GLOBAL__N__a0ef1b07_4_k_cu_285c39a1_287286ignoreE,@object
	.size		_ZN40_INTERNAL_a0ef1b07_4_k_cu_285c39a1_287284cuda3std3__442_GLOBAL__N__a0ef1b07_4_k_cu_285c39a1_287286ignoreE,(_ZN40_INTERNAL_a0ef1b07_4_k_cu_285c39a1_287284cute7productE - _ZN40_INTERNAL_a0ef1b07_4_k_cu_285c39a1_287284cuda3std3__442_GLOBAL__N__a0ef1b07_4_k_cu_285c39a1_287286ignoreE)
_ZN40_INTERNAL_a0ef1b07_4_k_cu_285c39a1_287284cuda3std3__442_GLOBAL__N__a0ef1b07_4_k_cu_285c39a1_287286ignoreE:
	.zero		1
	.type		_ZN40_INTERNAL_a0ef1b07_4_k_cu_285c39a1_287284cute7productE,@object
	.size		_ZN40_INTERNAL_a0ef1b07_4_k_cu_285c39a1_287284cute7productE,(_ZN40_INTERNAL_a0ef1b07_4_k_cu_285c39a1_287284cuda3std3__45__cpo3endE - _ZN40_INTERNAL_a0ef1b07_4_k_cu_285c39a1_287284cute7productE)
_ZN40_INTERNAL_a0ef1b07_4_k_cu_285c39a1_287284cute7productE:
	.zero		1
	.type		_ZN40_INTERNAL_a0ef1b07_4_k_cu_285c39a1_287284cuda3std3__45__cpo3endE,@object
	.size		_ZN40_INTERNAL_a0ef1b07_4_k_cu_285c39a1_287284cuda3std3__45__cpo3endE,(_ZN40_INTERNAL_a0ef1b07_4_k_cu_285c39a1_287284cuda3std3__419piecewise_constructE - _ZN40_INTERNAL_a0ef1b07_4_k_cu_285c39a1_287284cuda3std3__45__cpo3endE)
_ZN40_INTERNAL_a0ef1b07_4_k_cu_285c39a1_287284cuda3std3__45__cpo3endE:
	.zero		1
	.type		_ZN40_INTERNAL_a0ef1b07_4_k_cu_285c39a1_287284cuda3std3__419piecewise_constructE,@object
	.size		_ZN40_INTERNAL_a0ef1b07_4_k_cu_285c39a1_287284cuda3std3__419piecewise_constructE,(_ZN40_INTERNAL_a0ef1b07_4_k_cu_285c39a1_287284cuda3std3__45__cpo4cendE - _ZN40_INTERNAL_a0ef1b07_4_k_cu_285c39a1_287284cuda3std3__419piecewise_constructE)
_ZN40_INTERNAL_a0ef1b07_4_k_cu_285c39a1_287284cuda3std3__419piecewise_constructE:
	.zero		1
	.type		_ZN40_INTERNAL_a0ef1b07_4_k_cu_285c39a1_287284cuda3std3__45__cpo4cendE,@object
	.size		_ZN40_INTERNAL_a0ef1b07_4_k_cu_285c39a1_287284cuda3std3__45__cpo4cendE,(_ZN40_INTERNAL_a0ef1b07_4_k_cu_285c39a1_287284cuda3std6ranges3__45__cpo4swapE - _ZN40_INTERNAL_a0ef1b07_4_k_cu_285c39a1_287284cuda3std3__45__cpo4cendE)
_ZN40_INTERNAL_a0ef1b07_4_k_cu_285c39a1_287284cuda3std3__45__cpo4cendE:
	.zero		1
	.type		_ZN40_INTERNAL_a0ef1b07_4_k_cu_285c39a1_287284cuda3std6ranges3__45__cpo4swapE,@object
	.size		_ZN40_INTERNAL_a0ef1b07_4_k_cu_285c39a1_287284cuda3std6ranges3__45__cpo4swapE,(.L_8 - _ZN40_INTERNAL_a0ef1b07_4_k_cu_285c39a1_287284cuda3std6ranges3__45__cpo4swapE)
_ZN40_INTERNAL_a0ef1b07_4_k_cu_285c39a1_287284cuda3std6ranges3__45__cpo4swapE:
	.zero		1
.L_8:


//--------------------- .nv.constant0._ZN7cutlass13device_kernelINS_4gemm6kernel13GemmUniversalIN4cute5tupleIJiiiiEEENS1_10collective13CollectiveMmaINS1_34MainloopSm90TmaGmmaWarpSpecializedILi6ENS5_IJNS4_1CILi1EEESB_SB_EEENS1_35KernelTmaWarpSpecializedCooperativeEEENS5_IJNSA_ILi256EEENSA_ILi64EEESG_EEEfNS5_IJlSB_lEEEfSI_NS4_8TiledMMAINS4_8MMA_AtomIJNS4_4SM904GMMA29MMA_64x64x8_F32TF32TF32_SS_TNILNSM_7ScaleInE1ELSO_1EEEEEENS4_6LayoutINS5_IJNSA_ILi2EEESB_SB_EEENS5_IJSB_NSA_ILi0EEESU_EEEEENS5_IJNS4_10UnderscoreESX_SX_EEEEENS4_13SM90_TMA_LOADENS4_14ComposedLayoutINS4_7SwizzleILi3ELi4ELi3EEENS4_18smem_ptr_flag_bitsILi32EEENSR_INS5_IJNSA_ILi8EEENSA_ILi32EEEEEENS5_IJS17_SB_EEEEEEEvNS4_8identityES10_S1B_vS1C_EENS_8epilogue10collective6detail29Sm90TmaWarpSpecializedAdapterINS1F_15DefaultEpilogueIfSI_SI_NS1E_6thread17LinearCombinationIfLi1EffLNS1J_9ScaleType4KindE0ELNS_15FloatRoundStyleE2EfEENS1_15EpilogueDefaultEEEEEvvEEEEvNT_6ParamsE --------------------------
	.section	.nv.constant0._ZN7cutlass13device_kernelINS_4gemm6kernel13GemmUniversalIN4cute5tupleIJiiiiEEENS1_10collective13CollectiveMmaINS1_34MainloopSm90TmaGmmaWarpSpecializedILi6ENS5_IJNS4_1CILi1EEESB_SB_EEENS1_35KernelTmaWarpSpecializedCooperativeEEENS5_IJNSA_ILi256EEENSA_ILi64EEESG_EEEfNS5_IJlSB_lEEEfSI_NS4_8TiledMMAINS4_8MMA_AtomIJNS4_4SM904GMMA29MMA_64x64x8_F32TF32TF32_SS_TNILNSM_7ScaleInE1ELSO_1EEEEEENS4_6LayoutINS5_IJNSA_ILi2EEESB_SB_EEENS5_IJSB_NSA_ILi0EEESU_EEEEENS5_IJNS4_10UnderscoreESX_SX_EEEEENS4_13SM90_TMA_LOADENS4_14ComposedLayoutINS4_7SwizzleILi3ELi4ELi3EEENS4_18smem_ptr_flag_bitsILi32EEENSR_INS5_IJNSA_ILi8EEENSA_ILi32EEEEEENS5_IJS17_SB_EEEEEEEvNS4_8identityES10_S1B_vS1C_EENS_8epilogue10collective6detail29Sm90TmaWarpSpecializedAdapterINS1F_15DefaultEpilogueIfSI_SI_NS1E_6thread17LinearCombinationIfLi1EffLNS1J_9ScaleType4KindE0ELNS_15FloatRoundStyleE2EfEENS1_15EpilogueDefaultEEEEEvvEEEEvNT_6ParamsE,"a",@progbits
	.sectionflags	@""
	.align	4
.nv.constant0._ZN7cutlass13device_kernelINS_4gemm6kernel13GemmUniversalIN4cute5tupleIJiiiiEEENS1_10collective13CollectiveMmaINS1_34MainloopSm90TmaGmmaWarpSpecializedILi6ENS5_IJNS4_1CILi1EEESB_SB_EEENS1_35KernelTmaWarpSpecializedCooperativeEEENS5_IJNSA_ILi256EEENSA_ILi64EEESG_EEEfNS5_IJlSB_lEEEfSI_NS4_8TiledMMAINS4_8MMA_AtomIJNS4_4SM904GMMA29MMA_64x64x8_F32TF32TF32_SS_TNILNSM_7ScaleInE1ELSO_1EEEEEENS4_6LayoutINS5_IJNSA_ILi2EEESB_SB_EEENS5_IJSB_NSA_ILi0EEESU_EEEEENS5_IJNS4_10UnderscoreESX_SX_EEEEENS4_13SM90_TMA_LOADENS4_14ComposedLayoutINS4_7SwizzleILi3ELi4ELi3EEENS4_18smem_ptr_flag_bitsILi32EEENSR_INS5_IJNSA_ILi8EEENSA_ILi32EEEEEENS5_IJS17_SB_EEEEEEEvNS4_8identityES10_S1B_vS1C_EENS_8epilogue10collective6detail29Sm90TmaWarpSpecializedAdapterINS1F_15DefaultEpilogueIfSI_SI_NS1E_6thread17LinearCombinationIfLi1EffLNS1J_9ScaleType4KindE0ELNS_15FloatRoundStyleE2EfEENS1_15EpilogueDefaultEEEEEvvEEEEvNT_6ParamsE:
	.zero		1664


//--------------------- SYMBOLS --------------------------

	.type		.nv.reservedSmem.offset0,@object
	.size		.nv.reservedSmem.offset0,0x4
	.type		__assertfail,@function
